	.target	sm_100a

	.elftype	@"ET_EXEC"


//--------------------- .note.nv.tkinfo           --------------------------
	.section	.note.nv.tkinfo,"",@"SHT_NOTE"
	.sectionflags	@"SHF_NOTE_NV_TKINFO"
	.tkinfo
        /*0018*/ 	.word	0x00000002
        /*0030*/ 	.string	""
        /*0030*/ 	.string	"ptxas"
        /*0030*/ 	.string	"Cuda compilation tools, release 13.0, V13.0.88"
        /*0030*/ 	.string	"Build cuda_13.0.r13.0/compiler.36424714_0"
        /*0030*/ 	.string	"-arch sm_100a -m 64 "



//--------------------- .note.nv.cuinfo           --------------------------
	.section	.note.nv.cuinfo,"",@"SHT_NOTE"
	.sectionflags	@"SHF_NOTE_NV_CUINFO"
        /*0018*/ 	.short	0x0002
        /*001a*/ 	.short	0x0064
        /*001c*/ 	.short	0x0082
	.zero		2


//--------------------- .nv.info                  --------------------------
	.section	.nv.info,"",@"SHT_CUDA_INFO"
	.align	4


	//----- nvinfo : EIATTR_REGCOUNT
	.align		4
        /*0000*/ 	.byte	0x04, 0x2f
        /*0002*/ 	.short	(.L_19 - .L_18)
	.align		4
.L_18:
        /*0004*/ 	.word	index@(_ZN7cutlass13device_kernelINS_4gemm6kernel13GemmUniversalIN4cute5tupleIJiiiiEEENS1_10collective13CollectiveMmaINS1_35MainloopSm100TmaUmmaWarpSpecializedILi3ELi2ELi4ENS5_IJNS4_1CILi2EEENSA_ILi1EEESC_EEEEENS5_IJNSA_ILi128EEENSA_ILi256EEENSA_ILi32EEEEEENS_10bfloat16_tENS5_IJlSC_lEEESJ_SK_NS4_8TiledMMAINS4_8MMA_AtomIJNS4_26SM100_MMA_F16BF16_2x1SM_SSISJ_SJ_fLi128ELi256ELNS4_4UMMA5MajorE0ELSP_0ELNSO_7ScaleInE0ELSQ_0EEEEEENS4_6LayoutINS5_IJSC_SC_SC_EEENS5_IJNSA_ILi0EEESV_SV_EEEEENS5_IJNS4_10UnderscoreESY_SY_EEEEENS4_18SM100_TMA_2SM_LOADENS4_14ComposedLayoutINS4_7SwizzleILi2ELi4ELi3EEENS4_18smem_ptr_flag_bitsILi16EEENST_INS5_IJNSA_ILi8EEESH_EEENS5_IJSH_SC_EEEEEEEvNS4_8identityES11_S1B_vS1C_EENS_8epilogue10collective18CollectiveEpilogueINS1E_23Sm100TmaWarpSpecializedILi4ELi2ELi32ELb1ELb0EEEJNS5_IJNSA_ILi64EEESG_SH_EEENS5_IJNST_IS1J_SC_EENST_INS5_IJSH_SB_EEENS5_IJSC_SF_EEEEEEEESJ_SK_SJ_SK_NS1E_6fusion15FusionCallbacksIS1I_NS1Q_17LinearCombinationISJ_fSJ_fLNS_15FloatRoundStyleE2EEES1K_S1P_JEEENS4_5SM1004TMEM4LOAD26SM100_TMEM_LOAD_32dp32b32xENS4_13SM90_TMA_LOADES1B_NS4_39AutoVectorizingCopyWithAssumedAlignmentILi128EEENS4_14SM90_TMA_STOREES1B_S22_S22_EEEvvEEEEvNT_6ParamsE)
        /*0008*/ 	.word	0x00000073


	//----- nvinfo : EIATTR_FRAME_SIZE
	.align		4
.L_19:
        /*000c*/ 	.byte	0x04, 0x11
        /*000e*/ 	.short	(.L_21 - .L_20)
	.align		4
.L_20:
        /*0010*/ 	.word	index@($__internal_2_$__cuda_sm10x_tcgen05_guardrail_trap_unallocated_columns_being_dealloced)
        /*0014*/ 	.word	0x00000000


	//----- nvinfo : EIATTR_FRAME_SIZE
	.align		4
.L_21:
        /*0018*/ 	.byte	0x04, 0x11
        /*001a*/ 	.short	(.L_23 - .L_22)
	.align		4
.L_22:
        /*001c*/ 	.word	index@($__internal_1_$__cuda_sm10x_tcgen05_guardrail_trap_phase_invalid_during_alloc)
        /*0020*/ 	.word	0x00000000


	//----- nvinfo : EIATTR_FRAME_SIZE
	.align		4
.L_23:
        /*0024*/ 	.byte	0x04, 0x11
        /*0026*/ 	.short	(.L_25 - .L_24)
	.align		4
.L_24:
        /*0028*/ 	.word	index@($__internal_0_$__cuda_sm10x_tcgen05_guardrail_trap_col_being_dealloced_not_returned_by_alloc)
        /*002c*/ 	.word	0x00000000


	//----- nvinfo : EIATTR_FRAME_SIZE
	.align		4
.L_25:
        /*0030*/ 	.byte	0x04, 0x11
        /*0032*/ 	.short	(.L_27 - .L_26)
	.align		4
.L_26:
        /*0034*/ 	.word	index@(_ZN7cutlass13device_kernelINS_4gemm6kernel13GemmUniversalIN4cute5tupleIJiiiiEEENS1_10collective13CollectiveMmaINS1_35MainloopSm100TmaUmmaWarpSpecializedILi3ELi2ELi4ENS5_IJNS4_1CILi2EEENSA_ILi1EEESC_EEEEENS5_IJNSA_ILi128EEENSA_ILi256EEENSA_ILi32EEEEEENS_10bfloat16_tENS5_IJlSC_lEEESJ_SK_NS4_8TiledMMAINS4_8MMA_AtomIJNS4_26SM100_MMA_F16BF16_2x1SM_SSISJ_SJ_fLi128ELi256ELNS4_4UMMA5MajorE0ELSP_0ELNSO_7ScaleInE0ELSQ_0EEEEEENS4_6LayoutINS5_IJSC_SC_SC_EEENS5_IJNSA_ILi0EEESV_SV_EEEEENS5_IJNS4_10UnderscoreESY_SY_EEEEENS4_18SM100_TMA_2SM_LOADENS4_14ComposedLayoutINS4_7SwizzleILi2ELi4ELi3EEENS4_18smem_ptr_flag_bitsILi16EEENST_INS5_IJNSA_ILi8EEESH_EEENS5_IJSH_SC_EEEEEEEvNS4_8identityES11_S1B_vS1C_EENS_8epilogue10collective18CollectiveEpilogueINS1E_23Sm100TmaWarpSpecializedILi4ELi2ELi32ELb1ELb0EEEJNS5_IJNSA_ILi64EEESG_SH_EEENS5_IJNST_IS1J_SC_EENST_INS5_IJSH_SB_EEENS5_IJSC_SF_EEEEEEEESJ_SK_SJ_SK_NS1E_6fusion15FusionCallbacksIS1I_NS1Q_17LinearCombinationISJ_fSJ_fLNS_15FloatRoundStyleE2EEES1K_S1P_JEEENS4_5SM1004TMEM4LOAD26SM100_TMEM_LOAD_32dp32b32xENS4_13SM90_TMA_LOADES1B_NS4_39AutoVectorizingCopyWithAssumedAlignmentILi128EEENS4_14SM90_TMA_STOREES1B_S22_S22_EEEvvEEEEvNT_6ParamsE)
        /*0038*/ 	.word	0x00000000


	//----- nvinfo : EIATTR_MIN_STACK_SIZE
	.align		4
.L_27:
        /*003c*/ 	.byte	0x04, 0x12
        /*003e*/ 	.short	(.L_29 - .L_28)
	.align		4
.L_28:
        /*0040*/ 	.word	index@(_ZN7cutlass13device_kernelINS_4gemm6kernel13GemmUniversalIN4cute5tupleIJiiiiEEENS1_10collective13CollectiveMmaINS1_35MainloopSm100TmaUmmaWarpSpecializedILi3ELi2ELi4ENS5_IJNS4_1CILi2EEENSA_ILi1EEESC_EEEEENS5_IJNSA_ILi128EEENSA_ILi256EEENSA_ILi32EEEEEENS_10bfloat16_tENS5_IJlSC_lEEESJ_SK_NS4_8TiledMMAINS4_8MMA_AtomIJNS4_26SM100_MMA_F16BF16_2x1SM_SSISJ_SJ_fLi128ELi256ELNS4_4UMMA5MajorE0ELSP_0ELNSO_7ScaleInE0ELSQ_0EEEEEENS4_6LayoutINS5_IJSC_SC_SC_EEENS5_IJNSA_ILi0EEESV_SV_EEEEENS5_IJNS4_10UnderscoreESY_SY_EEEEENS4_18SM100_TMA_2SM_LOADENS4_14ComposedLayoutINS4_7SwizzleILi2ELi4ELi3EEENS4_18smem_ptr_flag_bitsILi16EEENST_INS5_IJNSA_ILi8EEESH_EEENS5_IJSH_SC_EEEEEEEvNS4_8identityES11_S1B_vS1C_EENS_8epilogue10collective18CollectiveEpilogueINS1E_23Sm100TmaWarpSpecializedILi4ELi2ELi32ELb1ELb0EEEJNS5_IJNSA_ILi64EEESG_SH_EEENS5_IJNST_IS1J_SC_EENST_INS5_IJSH_SB_EEENS5_IJSC_SF_EEEEEEEESJ_SK_SJ_SK_NS1E_6fusion15FusionCallbacksIS1I_NS1Q_17LinearCombinationISJ_fSJ_fLNS_15FloatRoundStyleE2EEES1K_S1P_JEEENS4_5SM1004TMEM4LOAD26SM100_TMEM_LOAD_32dp32b32xENS4_13SM90_TMA_LOADES1B_NS4_39AutoVectorizingCopyWithAssumedAlignmentILi128EEENS4_14SM90_TMA_STOREES1B_S22_S22_EEEvvEEEEvNT_6ParamsE)
        /*0044*/ 	.word	0x00000000
.L_29:


//--------------------- .nv.compat                --------------------------
	.section	.nv.compat,"",@"SHT_CUDA_COMPAT_INFO"
	.align	4
        /*0000*/ 	.byte	0x02, 0x09, 0x01, 0x00, 0x02, 0x02, 0x02, 0x00, 0x02, 0x05, 0x05, 0x00, 0x03, 0x07, 0x01, 0x01
        /*0010*/ 	.byte	0x02, 0x03, 0x01, 0x00, 0x02, 0x06, 0x01, 0x00, 0x04, 0x0b, 0x08, 0x00, 0x09, 0x00, 0x00, 0x00
        /*0020*/ 	.byte	0x00, 0x00, 0x00, 0x00


//--------------------- .nv.info._ZN7cutlass13device_kernelINS_4gemm6kernel13GemmUniversalIN4cute5tupleIJiiiiEEENS1_10collective13CollectiveMmaINS1_35MainloopSm100TmaUmmaWarpSpecializedILi3ELi2ELi4ENS5_IJNS4_1CILi2EEENSA_ILi1EEESC_EEEEENS5_IJNSA_ILi128EEENSA_ILi256EEENSA_ILi32EEEEEENS_10bfloat16_tENS5_IJlSC_lEEESJ_SK_NS4_8TiledMMAINS4_8MMA_AtomIJNS4_26SM100_MMA_F16BF16_2x1SM_SSISJ_SJ_fLi128ELi256ELNS4_4UMMA5MajorE0ELSP_0ELNSO_7ScaleInE0ELSQ_0EEEEEENS4_6LayoutINS5_IJSC_SC_SC_EEENS5_IJNSA_ILi0EEESV_SV_EEEEENS5_IJNS4_10UnderscoreESY_SY_EEEEENS4_18SM100_TMA_2SM_LOADENS4_14ComposedLayoutINS4_7SwizzleILi2ELi4ELi3EEENS4_18smem_ptr_flag_bitsILi16EEENST_INS5_IJNSA_ILi8EEESH_EEENS5_IJSH_SC_EEEEEEEvNS4_8identityES11_S1B_vS1C_EENS_8epilogue10collective18CollectiveEpilogueINS1E_23Sm100TmaWarpSpecializedILi4ELi2ELi32ELb1ELb0EEEJNS5_IJNSA_ILi64EEESG_SH_EEENS5_IJNST_IS1J_SC_EENST_INS5_IJSH_SB_EEENS5_IJSC_SF_EEEEEEEESJ_SK_SJ_SK_NS1E_6fusion15FusionCallbacksIS1I_NS1Q_17LinearCombinationISJ_fSJ_fLNS_15FloatRoundStyleE2EEES1K_S1P_JEEENS4_5SM1004TMEM4LOAD26SM100_TMEM_LOAD_32dp32b32xENS4_13SM90_TMA_LOADES1B_NS4_39AutoVectorizingCopyWithAssumedAlignmentILi128EEENS4_14SM90_TMA_STOREES1B_S22_S22_EEEvvEEEEvNT_6ParamsE --------------------------
	.section	.nv.info._ZN7cutlass13device_kernelINS_4gemm6kernel13GemmUniversalIN4cute5tupleIJiiiiEEENS1_10collective13CollectiveMmaINS1_35MainloopSm100TmaUmmaWarpSpecializedILi3ELi2ELi4ENS5_IJNS4_1CILi2EEENSA_ILi1EEESC_EEEEENS5_IJNSA_ILi128EEENSA_ILi256EEENSA_ILi32EEEEEENS_10bfloat16_tENS5_IJlSC_lEEESJ_SK_NS4_8TiledMMAINS4_8MMA_AtomIJNS4_26SM100_MMA_F16BF16_2x1SM_SSISJ_SJ_fLi128ELi256ELNS4_4UMMA5MajorE0ELSP_0ELNSO_7ScaleInE0ELSQ_0EEEEEENS4_6LayoutINS5_IJSC_SC_SC_EEENS5_IJNSA_ILi0EEESV_SV_EEEEENS5_IJNS4_10UnderscoreESY_SY_EEEEENS4_18SM100_TMA_2SM_LOADENS4_14ComposedLayoutINS4_7SwizzleILi2ELi4ELi3EEENS4_18smem_ptr_flag_bitsILi16EEENST_INS5_IJNSA_ILi8EEESH_EEENS5_IJSH_SC_EEEEEEEvNS4_8identityES11_S1B_vS1C_EENS_8epilogue10collective18CollectiveEpilogueINS1E_23Sm100TmaWarpSpecializedILi4ELi2ELi32ELb1ELb0EEEJNS5_IJNSA_ILi64EEESG_SH_EEENS5_IJNST_IS1J_SC_EENST_INS5_IJSH_SB_EEENS5_IJSC_SF_EEEEEEEESJ_SK_SJ_SK_NS1E_6fusion15FusionCallbacksIS1I_NS1Q_17LinearCombinationISJ_fSJ_fLNS_15FloatRoundStyleE2EEES1K_S1P_JEEENS4_5SM1004TMEM4LOAD26SM100_TMEM_LOAD_32dp32b32xENS4_13SM90_TMA_LOADES1B_NS4_39AutoVectorizingCopyWithAssumedAlignmentILi128EEENS4_14SM90_TMA_STOREES1B_S22_S22_EEEvvEEEEvNT_6ParamsE,"",@"SHT_CUDA_INFO"
	.sectionflags	@""
	.align	4


	//----- nvinfo : EIATTR_CUDA_API_VERSION
	.align		4
        /*0000*/ 	.byte	0x04, 0x37
        /*0002*/ 	.short	(.L_31 - .L_30)
.L_30:
        /*0004*/ 	.word	0x00000082


	//----- nvinfo : EIATTR_KPARAM_INFO
	.align		4
.L_31:
        /*0008*/ 	.byte	0x04, 0x17
        /*000a*/ 	.short	(.L_33 - .L_32)
.L_32:
        /*000c*/ 	.word	0x00000000
        /*0010*/ 	.short	0x0000
        /*0012*/ 	.short	0x0000
        /*0014*/ 	.byte	0x00, 0xf0, 0x01, 0x20


	//----- nvinfo : EIATTR_AT_ENTRY_FRAGMENTS
	.align		4
.L_33:
        /*0018*/ 	.byte	0x04, 0x4f
        /*001a*/ 	.short	(.L_35 - .L_34)


	//   ....[0]....
.L_34:
        /*001c*/ 	.word	0x00000007


	//----- nvinfo : EIATTR_RESERVED_SMEM_USED
	.align		4
.L_35:
        /*0020*/ 	.byte	0x01, 0x41
	.zero		2


	//----- nvinfo : EIATTR_SPARSE_MMA_MASK
	.align		4
        /*0024*/ 	.byte	0x03, 0x50
        /*0026*/ 	.short	0x0000


	//----- nvinfo : EIATTR_TCGEN05_2CTA_USED
	.align		4
        /*0028*/ 	.byte	0x01, 0x52
	.zero		2


	//----- nvinfo : EIATTR_MAXREG_COUNT
	.align		4
        /*002c*/ 	.byte	0x03, 0x1b
        /*002e*/ 	.short	0x00ff


	//----- nvinfo : EIATTR_NUM_BARRIERS
	.align		4
        /*0030*/ 	.byte	0x02, 0x4c
        /*0032*/ 	.byte	0x07
	.zero		1


	//----- nvinfo : EIATTR_EXTERNS
	.align		4
        /*0034*/ 	.byte	0x04, 0x0f
        /*0036*/ 	.short	(.L_37 - .L_36)


	//   ....[0]....
	.align		4
.L_36:
        /*0038*/ 	.word	index@(__assertfail)


	//----- nvinfo : EIATTR_MERCURY_ISA_VERSION
	.align		4
.L_37:
        /*003c*/ 	.byte	0x03, 0x5f
        /*003e*/ 	.short	0x0101


	//----- nvinfo : EIATTR_INT_WARP_WIDE_INSTR_OFFSETS
	.align		4
        /*0040*/ 	.byte	0x04, 0x31
        /*0042*/ 	.short	(.L_39 - .L_38)


	//   ....[0]....
.L_38:
        /*0044*/ 	.word	0x00000cf0


	//   ....[1]....
        /*0048*/ 	.word	0x00000d90


	//   ....[2]....
        /*004c*/ 	.word	0x000020f0


	//   ....[3]....
        /*0050*/ 	.word	0x00003e50


	//   ....[4]....
        /*0054*/ 	.word	0x00003e80


	//   ....[5]....
        /*0058*/ 	.word	0x00003ed0


	//   ....[6]....
        /*005c*/ 	.word	0x000047f0


	//   ....[7]....
        /*0060*/ 	.word	0x00004810


	//   ....[8]....
        /*0064*/ 	.word	0x000048f0


	//   ....[9]....
        /*0068*/ 	.word	0x000049b0


	//   ....[10]....
        /*006c*/ 	.word	0x000049d0


	//   ....[11]....
        /*0070*/ 	.word	0x00004aa0


	//   ....[12]....
        /*0074*/ 	.word	0x00004b90


	//   ....[13]....
        /*0078*/ 	.word	0x00004bb0


	//   ....[14]....
        /*007c*/ 	.word	0x00004cb0


	//   ....[15]....
        /*0080*/ 	.word	0x00004e60


	//   ....[16]....
        /*0084*/ 	.word	0x00004e70


	//   ....[17]....
        /*0088*/ 	.word	0x00005000


	//----- nvinfo : EIATTR_COOP_GROUP_MASK_REGIDS
	.align		4
.L_39:
        /*008c*/ 	.byte	0x04, 0x29
        /*008e*/ 	.short	(.L_41 - .L_40)


	//   ....[0]....
.L_40:
        /*0090*/ 	.word	0xffffffff


	//   ....[1]....
        /*0094*/ 	.word	0xffffffff


	//   ....[2]....
        /*0098*/ 	.word	0xffffffff


	//   ....[3]....
        /*009c*/ 	.word	0xffffffff


	//   ....[4]....
        /*00a0*/ 	.word	0xffffffff


	//   ....[5]....
        /*00a4*/ 	.word	0xffffffff


	//   ....[6]....
        /*00a8*/ 	.word	0xffffffff


	//   ....[7]....
        /*00ac*/ 	.word	0xffffffff


	//   ....[8]....
        /*00b0*/ 	.word	0xffffffff


	//   ....[9]....
        /*00b4*/ 	.word	0xffffffff


	//   ....[10]....
        /*00b8*/ 	.word	0xffffffff


	//   ....[11]....
        /*00bc*/ 	.word	0xffffffff


	//   ....[12]....
        /*00c0*/ 	.word	0xffffffff


	//   ....[13]....
        /*00c4*/ 	.word	0xffffffff


	//----- nvinfo : EIATTR_COOP_GROUP_INSTR_OFFSETS
	.align		4
.L_41:
        /*00c8*/ 	.byte	0x04, 0x28
        /*00ca*/ 	.short	(.L_43 - .L_42)


	//   ....[0]....
.L_42:
        /*00cc*/ 	.word	0x000000c0


	//   ....[1]....
        /*00d0*/ 	.word	0x00000500


	//   ....[2]....
        /*00d4*/ 	.word	0x00000660


	//   ....[3]....
        /*00d8*/ 	.word	0x000007f0


	//   ....[4]....
        /*00dc*/ 	.word	0x000008e0


	//   ....[5]....
        /*00e0*/ 	.word	0x00000a40


	//   ....[6]....
        /*00e4*/ 	.word	0x00000bd0


	//   ....[7]....
        /*00e8*/ 	.word	0x00000e10


	//   ....[8]....
        /*00ec*/ 	.word	0x00001fd0


	//   ....[9]....
        /*00f0*/ 	.word	0x00002d20


	//   ....[10]....
        /*00f4*/ 	.word	0x000031f0


	//   ....[11]....
        /*00f8*/ 	.word	0x00003220


	//   ....[12]....
        /*00fc*/ 	.word	0x00003d60


	//   ....[13]....
        /*0100*/ 	.word	0x00003f70


	//----- nvinfo : EIATTR_VRC_CTA_INIT_COUNT
	.align		4
.L_43:
        /*0104*/ 	.byte	0x02, 0x4a
        /*0106*/ 	.byte	0x80
	.zero		1


	//----- nvinfo : EIATTR_SYSCALL_OFFSETS
	.align		4
        /*0108*/ 	.byte	0x04, 0x46
        /*010a*/ 	.short	(.L_45 - .L_44)


	//   ....[0]....
.L_44:
        /*010c*/ 	.word	0x00005af0


	//   ....[1]....
        /*0110*/ 	.word	0x00005be0


	//   ....[2]....
        /*0114*/ 	.word	0x00006350


	//   ....[3]....
        /*0118*/ 	.word	0x00007010


	//   ....[4]....
        /*011c*/ 	.word	0x00007cb0


	//   ....[5]....
        /*0120*/ 	.word	0x00008950


	//----- nvinfo : EIATTR_MBARRIER_INSTR_OFFSETS
	.align		4
.L_45:
        /*0124*/ 	.byte	0x04, 0x39
        /*0126*/ 	.short	(.L_47 - .L_46)


	//   ....[0]....
.L_46:
        /*0128*/ 	.word	0x000005f0
        /*012c*/ 	.word	0x000000ff
        /*0130*/ 	.word	0x00000000
        /*0134*/ 	.short	0x0100
        /*0136*/ 	.byte	0x08
	.zero		1


	//   ....[1]....
        /*0138*/ 	.word	0x00000600
        /*013c*/ 	.word	0x000000ff
        /*0140*/ 	.word	0x00000018
        /*0144*/ 	.short	0x0100
        /*0146*/ 	.byte	0x08
	.zero		1


	//   ....[2]....
        /*0148*/ 	.word	0x00000610
        /*014c*/ 	.word	0x000000ff
        /*0150*/ 	.word	0x00000008
        /*0154*/ 	.short	0x0100
        /*0156*/ 	.byte	0x08
	.zero		1


	//   ....[3]....
        /*0158*/ 	.word	0x00000620
        /*015c*/ 	.word	0x000000ff
        /*0160*/ 	.word	0x00000020
        /*0164*/ 	.short	0x0100
        /*0166*/ 	.byte	0x08
	.zero		1


	//   ....[4]....
        /*0168*/ 	.word	0x00000630
        /*016c*/ 	.word	0x000000ff
        /*0170*/ 	.word	0x00000010
        /*0174*/ 	.short	0x0100
        /*0176*/ 	.byte	0x08
	.zero		1


	//   ....[5]....
        /*0178*/ 	.word	0x00000640
        /*017c*/ 	.word	0x000000ff
        /*0180*/ 	.word	0x00000028
        /*0184*/ 	.short	0x0100
        /*0186*/ 	.byte	0x08
	.zero		1


	//   ....[6]....
        /*0188*/ 	.word	0x00000760
        /*018c*/ 	.word	0x000000ff
        /*0190*/ 	.word	0x00000030
        /*0194*/ 	.short	0x0100
        /*0196*/ 	.byte	0x09
	.zero		1


	//   ....[7]....
        /*0198*/ 	.word	0x00000770
        /*019c*/ 	.word	0x000000ff
        /*01a0*/ 	.word	0x00000050
        /*01a4*/ 	.short	0x0100
        /*01a6*/ 	.byte	0x09
	.zero		1


	//   ....[8]....
        /*01a8*/ 	.word	0x00000780
        /*01ac*/ 	.word	0x000000ff
        /*01b0*/ 	.word	0x00000038
        /*01b4*/ 	.short	0x0100
        /*01b6*/ 	.byte	0x09
	.zero		1


	//   ....[9]....
        /*01b8*/ 	.word	0x00000790
        /*01bc*/ 	.word	0x000000ff
        /*01c0*/ 	.word	0x00000058
        /*01c4*/ 	.short	0x0100
        /*01c6*/ 	.byte	0x09
	.zero		1


	//   ....[10]....
        /*01c8*/ 	.word	0x000007a0
        /*01cc*/ 	.word	0x000000ff
        /*01d0*/ 	.word	0x00000040
        /*01d4*/ 	.short	0x0100
        /*01d6*/ 	.byte	0x09
	.zero		1


	//   ....[11]....
        /*01d8*/ 	.word	0x000007b0
        /*01dc*/ 	.word	0x000000ff
        /*01e0*/ 	.word	0x00000060
        /*01e4*/ 	.short	0x0100
        /*01e6*/ 	.byte	0x09
	.zero		1


	//   ....[12]....
        /*01e8*/ 	.word	0x000007c0
        /*01ec*/ 	.word	0x000000ff
        /*01f0*/ 	.word	0x00000048
        /*01f4*/ 	.short	0x0100
        /*01f6*/ 	.byte	0x09
	.zero		1


	//   ....[13]....
        /*01f8*/ 	.word	0x000007d0
        /*01fc*/ 	.word	0x000000ff
        /*0200*/ 	.word	0x00000068
        /*0204*/ 	.short	0x0100
        /*0206*/ 	.byte	0x09
	.zero		1


	//   ....[14]....
        /*0208*/ 	.word	0x000008b0
        /*020c*/ 	.word	0x000000ff
        /*0210*/ 	.word	0x00000070
        /*0214*/ 	.short	0x0100
        /*0216*/ 	.byte	0x08
	.zero		1


	//   ....[15]....
        /*0218*/ 	.word	0x000008c0
        /*021c*/ 	.word	0x000000ff
        /*0220*/ 	.word	0x00000078
        /*0224*/ 	.short	0x0100
        /*0226*/ 	.byte	0x08
	.zero		1


	//   ....[16]....
        /*0228*/ 	.word	0x000009f0
        /*022c*/ 	.word	0x000000ff
        /*0230*/ 	.word	0x00000080
        /*0234*/ 	.short	0x0100
        /*0236*/ 	.byte	0x08
	.zero		1


	//   ....[17]....
        /*0238*/ 	.word	0x00000a00
        /*023c*/ 	.word	0x000000ff
        /*0240*/ 	.word	0x00000090
        /*0244*/ 	.short	0x0100
        /*0246*/ 	.byte	0x08
	.zero		1


	//   ....[18]....
        /*0248*/ 	.word	0x00000a10
        /*024c*/ 	.word	0x000000ff
        /*0250*/ 	.word	0x00000088
        /*0254*/ 	.short	0x0100
        /*0256*/ 	.byte	0x08
	.zero		1


	//   ....[19]....
        /*0258*/ 	.word	0x00000a20
        /*025c*/ 	.word	0x000000ff
        /*0260*/ 	.word	0x00000098
        /*0264*/ 	.short	0x0100
        /*0266*/ 	.byte	0x08
	.zero		1


	//   ....[20]....
        /*0268*/ 	.word	0x00000b40
        /*026c*/ 	.word	0x000000ff
        /*0270*/ 	.word	0x000000a0
        /*0274*/ 	.short	0x0100
        /*0276*/ 	.byte	0x09
	.zero		1


	//   ....[21]....
        /*0278*/ 	.word	0x00000b50
        /*027c*/ 	.word	0x000000ff
        /*0280*/ 	.word	0x000000c0
        /*0284*/ 	.short	0x0100
        /*0286*/ 	.byte	0x09
	.zero		1


	//   ....[22]....
        /*0288*/ 	.word	0x00000b60
        /*028c*/ 	.word	0x000000ff
        /*0290*/ 	.word	0x000000a8
        /*0294*/ 	.short	0x0100
        /*0296*/ 	.byte	0x09
	.zero		1


	//   ....[23]....
        /*0298*/ 	.word	0x00000b70
        /*029c*/ 	.word	0x000000ff
        /*02a0*/ 	.word	0x000000c8
        /*02a4*/ 	.short	0x0100
        /*02a6*/ 	.byte	0x09
	.zero		1


	//   ....[24]....
        /*02a8*/ 	.word	0x00000b80
        /*02ac*/ 	.word	0x000000ff
        /*02b0*/ 	.word	0x000000b0
        /*02b4*/ 	.short	0x0100
        /*02b6*/ 	.byte	0x09
	.zero		1


	//   ....[25]....
        /*02b8*/ 	.word	0x00000b90
        /*02bc*/ 	.word	0x000000ff
        /*02c0*/ 	.word	0x000000d0
        /*02c4*/ 	.short	0x0100
        /*02c6*/ 	.byte	0x09
	.zero		1


	//   ....[26]....
        /*02c8*/ 	.word	0x00000ba0
        /*02cc*/ 	.word	0x000000ff
        /*02d0*/ 	.word	0x000000b8
        /*02d4*/ 	.short	0x0100
        /*02d6*/ 	.byte	0x09
	.zero		1


	//   ....[27]....
        /*02d8*/ 	.word	0x00000bb0
        /*02dc*/ 	.word	0x000000ff
        /*02e0*/ 	.word	0x000000d8
        /*02e4*/ 	.short	0x0100
        /*02e6*/ 	.byte	0x09
	.zero		1


	//   ....[28]....
        /*02e8*/ 	.word	0x00000ca0
        /*02ec*/ 	.word	0x000000ff
        /*02f0*/ 	.word	0x000000e0
        /*02f4*/ 	.short	0x0100
        /*02f6*/ 	.byte	0x08
	.zero		1


	//   ....[29]....
        /*02f8*/ 	.word	0x00000cb0
        /*02fc*/ 	.word	0x000000ff
        /*0300*/ 	.word	0x000000f0
        /*0304*/ 	.short	0x0100
        /*0306*/ 	.byte	0x08
	.zero		1


	//   ....[30]....
        /*0308*/ 	.word	0x00000cc0
        /*030c*/ 	.word	0x000000ff
        /*0310*/ 	.word	0x000000e8
        /*0314*/ 	.short	0x0100
        /*0316*/ 	.byte	0x08
	.zero		1


	//   ....[31]....
        /*0318*/ 	.word	0x00000cd0
        /*031c*/ 	.word	0x000000ff
        /*0320*/ 	.word	0x000000f8
        /*0324*/ 	.short	0x0100
        /*0326*/ 	.byte	0x08
	.zero		1


	//   ....[32]....
        /*0328*/ 	.word	0x00000dc0
        /*032c*/ 	.word	0x000000ff
        /*0330*/ 	.word	0x00000100
        /*0334*/ 	.short	0x0100
        /*0336*/ 	.byte	0x07
	.zero		1


	//   ....[33]....
        /*0338*/ 	.word	0x000017d0
        /*033c*/ 	.word	0x00000002
        /*0340*/ 	.word	0x000000f0
        /*0344*/ 	.short	0x010a
        /*0346*/ 	.byte	0xff
	.zero		1


	//   ....[34]....
        /*0348*/ 	.word	0x00001800
        /*034c*/ 	.word	0x00000002
        /*0350*/ 	.word	0x000000e0
        /*0354*/ 	.short	0x0101
        /*0356*/ 	.byte	0xff
	.zero		1


	//   ....[35]....
        /*0358*/ 	.word	0x000018d0
        /*035c*/ 	.word	0x000000ff
        /*0360*/ 	.word	0x00000018
        /*0364*/ 	.short	0x010a
        /*0366*/ 	.byte	0x08
	.zero		1


	//   ....[36]....
        /*0368*/ 	.word	0x000019d0
        /*036c*/ 	.word	0x000000ff
        /*0370*/ 	.word	0x00000018
        /*0374*/ 	.short	0x010a
        /*0376*/ 	.byte	0x21
	.zero		1


	//   ....[37]....
        /*0378*/ 	.word	0x00001b80
        /*037c*/ 	.word	0x000000ff
        /*0380*/ 	.word	0x00000018
        /*0384*/ 	.short	0x010a
        /*0386*/ 	.byte	0x08
	.zero		1


	//   ....[38]....
        /*0388*/ 	.word	0x00001c80
        /*038c*/ 	.word	0x000000ff
        /*0390*/ 	.word	0x00000078
        /*0394*/ 	.short	0x0101
        /*0396*/ 	.byte	0x06
	.zero		1


	//   ....[39]....
        /*0398*/ 	.word	0x00001ca0
        /*039c*/ 	.word	0x000000ff
        /*03a0*/ 	.word	0x00000018
        /*03a4*/ 	.short	0x010a
        /*03a6*/ 	.byte	0x08
	.zero		1


	//   ....[40]....
        /*03a8*/ 	.word	0x00001d20
        /*03ac*/ 	.word	0x000000ff
        /*03b0*/ 	.word	0x00000018
        /*03b4*/ 	.short	0x010a
        /*03b6*/ 	.byte	0x11
	.zero		1


	//   ....[41]....
        /*03b8*/ 	.word	0x00001eb0
        /*03bc*/ 	.word	0x000000ff
        /*03c0*/ 	.word	0x00000018
        /*03c4*/ 	.short	0x010a
        /*03c6*/ 	.byte	0x08
	.zero		1


	//   ....[42]....
        /*03c8*/ 	.word	0x00002000
        /*03cc*/ 	.word	0x00000002
        /*03d0*/ 	.word	0x00000080
        /*03d4*/ 	.short	0x010a
        /*03d6*/ 	.byte	0xff
	.zero		1


	//   ....[43]....
        /*03d8*/ 	.word	0x000020c0
        /*03dc*/ 	.word	0x00000002
        /*03e0*/ 	.word	0x00000000
        /*03e4*/ 	.short	0x0101
        /*03e6*/ 	.byte	0xff
	.zero		1


	//   ....[44]....
        /*03e8*/ 	.word	0x00002620
        /*03ec*/ 	.word	0x000000ff
        /*03f0*/ 	.word	0x00000000
        /*03f4*/ 	.short	0x010a
        /*03f6*/ 	.byte	0x04
	.zero		1


	//   ....[45]....
        /*03f8*/ 	.word	0x000026b0
        /*03fc*/ 	.word	0x000000ff
        /*0400*/ 	.word	0x00000000
        /*0404*/ 	.short	0x010a
        /*0406*/ 	.byte	0x04
	.zero		1


	//   ....[46]....
        /*0408*/ 	.word	0x00002750
        /*040c*/ 	.word	0x00000000
        /*0410*/ 	.word	0x00000000
        /*0414*/ 	.short	0x010a
        /*0416*/ 	.byte	0xff
	.zero		1


	//   ....[47]....
        /*0418*/ 	.word	0x00002880
        /*041c*/ 	.word	0x00000000
        /*0420*/ 	.word	0x000000e0
        /*0424*/ 	.short	0x010a
        /*0426*/ 	.byte	0xff
	.zero		1


	//   ....[48]....
        /*0428*/ 	.word	0x000028f0
        /*042c*/ 	.word	0x00000000
        /*0430*/ 	.word	0x00000000
        /*0434*/ 	.short	0x0101
        /*0436*/ 	.byte	0xff
	.zero		1


	//   ....[49]....
        /*0438*/ 	.word	0x00002910
        /*043c*/ 	.word	0x000000ff
        /*0440*/ 	.word	0x00000090
        /*0444*/ 	.short	0x010a
        /*0446*/ 	.byte	0x05
	.zero		1


	//   ....[50]....
        /*0448*/ 	.word	0x00002a30
        /*044c*/ 	.word	0x00000000
        /*0450*/ 	.word	0x00000080
        /*0454*/ 	.short	0x010a
        /*0456*/ 	.byte	0xff
	.zero		1


	//   ....[51]....
        /*0458*/ 	.word	0x00002b30
        /*045c*/ 	.word	0x00000000
        /*0460*/ 	.word	0x00000000
        /*0464*/ 	.short	0x0101
        /*0466*/ 	.byte	0xff
	.zero		1


	//   ....[52]....
        /*0468*/ 	.word	0x00002bc0
        /*046c*/ 	.word	0x000000ff
        /*0470*/ 	.word	0x00000090
        /*0474*/ 	.short	0x0106
        /*0476*/ 	.byte	0x05
	.zero		1


	//   ....[53]....
        /*0478*/ 	.word	0x00002be0
        /*047c*/ 	.word	0x000000ff
        /*0480*/ 	.word	0x00000090
        /*0484*/ 	.short	0x010a
        /*0486*/ 	.byte	0x05
	.zero		1


	//   ....[54]....
        /*0488*/ 	.word	0x00002c70
        /*048c*/ 	.word	0x000000ff
        /*0490*/ 	.word	0x00000090
        /*0494*/ 	.short	0x0106
        /*0496*/ 	.byte	0x04
	.zero		1


	//   ....[55]....
        /*0498*/ 	.word	0x00002cb0
        /*049c*/ 	.word	0x00000000
        /*04a0*/ 	.word	0x00000090
        /*04a4*/ 	.short	0x010a
        /*04a6*/ 	.byte	0xff
	.zero		1


	//   ....[56]....
        /*04a8*/ 	.word	0x00002ef0
        /*04ac*/ 	.word	0x000000ff
        /*04b0*/ 	.word	0x00000008
        /*04b4*/ 	.short	0x010a
        /*04b6*/ 	.byte	0x06
	.zero		1


	//   ....[57]....
        /*04b8*/ 	.word	0x00002f10
        /*04bc*/ 	.word	0x000000ff
        /*04c0*/ 	.word	0x00000008
        /*04c4*/ 	.short	0x010a
        /*04c6*/ 	.byte	0x06
	.zero		1


	//   ....[58]....
        /*04c8*/ 	.word	0x000030a0
        /*04cc*/ 	.word	0x000000ff
        /*04d0*/ 	.word	0x00000008
        /*04d4*/ 	.short	0x010a
        /*04d6*/ 	.byte	0x06
	.zero		1


	//   ....[59]....
        /*04d8*/ 	.word	0x000030c0
        /*04dc*/ 	.word	0x000000ff
        /*04e0*/ 	.word	0x00000008
        /*04e4*/ 	.short	0x010a
        /*04e6*/ 	.byte	0x06
	.zero		1


	//   ....[60]....
        /*04e8*/ 	.word	0x00003180
        /*04ec*/ 	.word	0x000000ff
        /*04f0*/ 	.word	0x00000000
        /*04f4*/ 	.short	0x0101
        /*04f6*/ 	.byte	0x07
	.zero		1


	//   ....[61]....
        /*04f8*/ 	.word	0x00003480
        /*04fc*/ 	.word	0x00000000
        /*0500*/ 	.word	0x00000080
        /*0504*/ 	.short	0x010a
        /*0506*/ 	.byte	0xff
	.zero		1


	//   ....[62]....
        /*0508*/ 	.word	0x00003540
        /*050c*/ 	.word	0x00000000
        /*0510*/ 	.word	0x00000000
        /*0514*/ 	.short	0x0101
        /*0516*/ 	.byte	0xff
	.zero		1


	//   ....[63]....
        /*0518*/ 	.word	0x00003600
        /*051c*/ 	.word	0x000000ff
        /*0520*/ 	.word	0x00000000
        /*0524*/ 	.short	0x010a
        /*0526*/ 	.byte	0x06
	.zero		1


	//   ....[64]....
        /*0528*/ 	.word	0x00003610
        /*052c*/ 	.word	0x000000ff
        /*0530*/ 	.word	0x000000c0
        /*0534*/ 	.short	0x010a
        /*0536*/ 	.byte	0x0a
	.zero		1


	//   ....[65]....
        /*0538*/ 	.word	0x000036c0
        /*053c*/ 	.word	0x000000ff
        /*0540*/ 	.word	0x00000000
        /*0544*/ 	.short	0x010a
        /*0546*/ 	.byte	0x09
	.zero		1


	//   ....[66]....
        /*0548*/ 	.word	0x00003800
        /*054c*/ 	.word	0x000000ff
        /*0550*/ 	.word	0x00000000
        /*0554*/ 	.short	0x010a
        /*0556*/ 	.byte	0x06
	.zero		1


	//   ....[67]....
        /*0558*/ 	.word	0x00003a50
        /*055c*/ 	.word	0x000000ff
        /*0560*/ 	.word	0x00000000
        /*0564*/ 	.short	0x010a
        /*0566*/ 	.byte	0x07
	.zero		1


	//   ....[68]....
        /*0568*/ 	.word	0x00003ae0
        /*056c*/ 	.word	0x000000ff
        /*0570*/ 	.word	0x00000000
        /*0574*/ 	.short	0x010a
        /*0576*/ 	.byte	0x07
	.zero		1


	//   ....[69]....
        /*0578*/ 	.word	0x00003b70
        /*057c*/ 	.word	0x000000ff
        /*0580*/ 	.word	0x00000000
        /*0584*/ 	.short	0x010a
        /*0586*/ 	.byte	0x07
	.zero		1


	//   ....[70]....
        /*0588*/ 	.word	0x00003c10
        /*058c*/ 	.word	0x00000000
        /*0590*/ 	.word	0x00000000
        /*0594*/ 	.short	0x010a
        /*0596*/ 	.byte	0xff
	.zero		1


	//   ....[71]....
        /*0598*/ 	.word	0x00003c50
        /*059c*/ 	.word	0x00000000
        /*05a0*/ 	.word	0x00000000
        /*05a4*/ 	.short	0x010a
        /*05a6*/ 	.byte	0xff
	.zero		1


	//   ....[72]....
        /*05a8*/ 	.word	0x00003cc0
        /*05ac*/ 	.word	0x000000ff
        /*05b0*/ 	.word	0x00000000
        /*05b4*/ 	.short	0x0101
        /*05b6*/ 	.byte	0x05
	.zero		1


	//   ....[73]....
        /*05b8*/ 	.word	0x00003d00
        /*05bc*/ 	.word	0x000000ff
        /*05c0*/ 	.word	0x00000100
        /*05c4*/ 	.short	0x010a
        /*05c6*/ 	.byte	0x08
	.zero		1


	//   ....[74]....
        /*05c8*/ 	.word	0x00003d50
        /*05cc*/ 	.word	0x000000ff
        /*05d0*/ 	.word	0x00000000
        /*05d4*/ 	.short	0x0101
        /*05d6*/ 	.byte	0x05
	.zero		1


	//   ....[75]....
        /*05d8*/ 	.word	0x000041a0
        /*05dc*/ 	.word	0x00000000
        /*05e0*/ 	.word	0x00000080
        /*05e4*/ 	.short	0x010a
        /*05e6*/ 	.byte	0xff
	.zero		1


	//   ....[76]....
        /*05e8*/ 	.word	0x00004260
        /*05ec*/ 	.word	0x00000000
        /*05f0*/ 	.word	0x00000000
        /*05f4*/ 	.short	0x0101
        /*05f6*/ 	.byte	0xff
	.zero		1


	//   ....[77]....
        /*05f8*/ 	.word	0x00004580
        /*05fc*/ 	.word	0x000000ff
        /*0600*/ 	.word	0x00000078
        /*0604*/ 	.short	0x010a
        /*0606*/ 	.byte	0x07
	.zero		1


	//   ....[78]....
        /*0608*/ 	.word	0x00004770
        /*060c*/ 	.word	0x000000ff
        /*0610*/ 	.word	0x00000050
        /*0614*/ 	.short	0x010a
        /*0616*/ 	.byte	0x07
	.zero		1


	//   ....[79]....
        /*0618*/ 	.word	0x00004960
        /*061c*/ 	.word	0x000000ff
        /*0620*/ 	.word	0x00000030
        /*0624*/ 	.short	0x010b
        /*0626*/ 	.byte	0x07
	.zero		1


	//   ....[80]....
        /*0628*/ 	.word	0x00004970
        /*062c*/ 	.word	0x000000ff
        /*0630*/ 	.word	0x00000000
        /*0634*/ 	.short	0x0101
        /*0636*/ 	.byte	0x0e
	.zero		1


	//   ....[81]....
        /*0638*/ 	.word	0x00004980
        /*063c*/ 	.word	0x000000ff
        /*0640*/ 	.word	0x00000058
        /*0644*/ 	.short	0x010a
        /*0646*/ 	.byte	0x07
	.zero		1


	//   ....[82]....
        /*0648*/ 	.word	0x00004b30
        /*064c*/ 	.word	0x000000ff
        /*0650*/ 	.word	0x00000038
        /*0654*/ 	.short	0x010b
        /*0656*/ 	.byte	0x07
	.zero		1


	//   ....[83]....
        /*0658*/ 	.word	0x00004b40
        /*065c*/ 	.word	0x000000ff
        /*0660*/ 	.word	0x00000000
        /*0664*/ 	.short	0x0101
        /*0666*/ 	.byte	0x0e
	.zero		1


	//   ....[84]....
        /*0668*/ 	.word	0x00004b50
        /*066c*/ 	.word	0x000000ff
        /*0670*/ 	.word	0x00000060
        /*0674*/ 	.short	0x010a
        /*0676*/ 	.byte	0x07
	.zero		1


	//   ....[85]....
        /*0678*/ 	.word	0x00004d40
        /*067c*/ 	.word	0x000000ff
        /*0680*/ 	.word	0x00000040
        /*0684*/ 	.short	0x010b
        /*0686*/ 	.byte	0x07
	.zero		1


	//   ....[86]....
        /*0688*/ 	.word	0x00004db0
        /*068c*/ 	.word	0x000000ff
        /*0690*/ 	.word	0x00000000
        /*0694*/ 	.short	0x0101
        /*0696*/ 	.byte	0x0e
	.zero		1


	//   ....[87]....
        /*0698*/ 	.word	0x00004dc0
        /*069c*/ 	.word	0x000000ff
        /*06a0*/ 	.word	0x00000068
        /*06a4*/ 	.short	0x010a
        /*06a6*/ 	.byte	0x07
	.zero		1


	//   ....[88]....
        /*06a8*/ 	.word	0x00005060
        /*06ac*/ 	.word	0x000000ff
        /*06b0*/ 	.word	0x00000048
        /*06b4*/ 	.short	0x010b
        /*06b6*/ 	.byte	0x07
	.zero		1


	//   ....[89]....
        /*06b8*/ 	.word	0x00005080
        /*06bc*/ 	.word	0x000000ff
        /*06c0*/ 	.word	0x00000000
        /*06c4*/ 	.short	0x0101
        /*06c6*/ 	.byte	0x0d
	.zero		1


	//   ....[90]....
        /*06c8*/ 	.word	0x000050b0
        /*06cc*/ 	.word	0x000000ff
        /*06d0*/ 	.word	0x00000050
        /*06d4*/ 	.short	0x010a
        /*06d6*/ 	.byte	0x07
	.zero		1


	//   ....[91]....
        /*06d8*/ 	.word	0x000050d0
        /*06dc*/ 	.word	0x000000ff
        /*06e0*/ 	.word	0x00000058
        /*06e4*/ 	.short	0x010a
        /*06e6*/ 	.byte	0x07
	.zero		1


	//   ....[92]....
        /*06e8*/ 	.word	0x000050f0
        /*06ec*/ 	.word	0x000000ff
        /*06f0*/ 	.word	0x00000060
        /*06f4*/ 	.short	0x010a
        /*06f6*/ 	.byte	0x07
	.zero		1


	//   ....[93]....
        /*06f8*/ 	.word	0x00005130
        /*06fc*/ 	.word	0x00000000
        /*0700*/ 	.word	0x00000068
        /*0704*/ 	.short	0x010a
        /*0706*/ 	.byte	0xff
	.zero		1


	//   ....[94]....
        /*0708*/ 	.word	0x000054b0
        /*070c*/ 	.word	0x00000000
        /*0710*/ 	.word	0x00000080
        /*0714*/ 	.short	0x010a
        /*0716*/ 	.byte	0xff
	.zero		1


	//   ....[95]....
        /*0718*/ 	.word	0x000055c0
        /*071c*/ 	.word	0x00000000
        /*0720*/ 	.word	0x00000000
        /*0724*/ 	.short	0x0101
        /*0726*/ 	.byte	0xff
	.zero		1


	//   ....[96]....
        /*0728*/ 	.word	0x00006010
        /*072c*/ 	.word	0x000000ff
        /*0730*/ 	.word	0x00000030
        /*0734*/ 	.short	0x010a
        /*0736*/ 	.byte	0x30
	.zero		1


	//   ....[97]....
        /*0738*/ 	.word	0x00006050
        /*073c*/ 	.word	0x00000070
        /*0740*/ 	.word	0x000000a0
        /*0744*/ 	.short	0x010a
        /*0746*/ 	.byte	0xff
	.zero		1


	//   ....[98]....
        /*0748*/ 	.word	0x00006140
        /*074c*/ 	.word	0x000000ff
        /*0750*/ 	.word	0x00000030
        /*0754*/ 	.short	0x010a
        /*0756*/ 	.byte	0x30
	.zero		1


	//   ....[99]....
        /*0758*/ 	.word	0x00006230
        /*075c*/ 	.word	0x00000070
        /*0760*/ 	.word	0x000000a0
        /*0764*/ 	.short	0x010a
        /*0766*/ 	.byte	0xff
	.zero		1


	//   ....[100]....
        /*0768*/ 	.word	0x00006d40
        /*076c*/ 	.word	0x00000000
        /*0770*/ 	.word	0x00000000
        /*0774*/ 	.short	0x0101
        /*0776*/ 	.byte	0xff
	.zero		1


	//   ....[101]....
        /*0778*/ 	.word	0x00006d50
        /*077c*/ 	.word	0x00000002
        /*0780*/ 	.word	0x00000030
        /*0784*/ 	.short	0x010a
        /*0786*/ 	.byte	0xff
	.zero		1


	//   ....[102]....
        /*0788*/ 	.word	0x00006e30
        /*078c*/ 	.word	0x00000002
        /*0790*/ 	.word	0x00000030
        /*0794*/ 	.short	0x010a
        /*0796*/ 	.byte	0xff
	.zero		1


	//   ....[103]....
        /*0798*/ 	.word	0x000079e0
        /*079c*/ 	.word	0x0000003f
        /*07a0*/ 	.word	0x00000000
        /*07a4*/ 	.short	0x0101
        /*07a6*/ 	.byte	0xff
	.zero		1


	//   ....[104]....
        /*07a8*/ 	.word	0x00007a00
        /*07ac*/ 	.word	0x00000000
        /*07b0*/ 	.word	0x00000030
        /*07b4*/ 	.short	0x010a
        /*07b6*/ 	.byte	0xff
	.zero		1


	//   ....[105]....
        /*07b8*/ 	.word	0x00007ad0
        /*07bc*/ 	.word	0x00000000
        /*07c0*/ 	.word	0x00000030
        /*07c4*/ 	.short	0x010a
        /*07c6*/ 	.byte	0xff
	.zero		1


	//   ....[106]....
        /*07c8*/ 	.word	0x00008680
        /*07cc*/ 	.word	0x0000003f
        /*07d0*/ 	.word	0x00000000
        /*07d4*/ 	.short	0x0101
        /*07d6*/ 	.byte	0xff
	.zero		1


	//   ....[107]....
        /*07d8*/ 	.word	0x000086a0
        /*07dc*/ 	.word	0x00000000
        /*07e0*/ 	.word	0x00000030
        /*07e4*/ 	.short	0x010a
        /*07e6*/ 	.byte	0xff
	.zero		1


	//   ....[108]....
        /*07e8*/ 	.word	0x00008770
        /*07ec*/ 	.word	0x00000000
        /*07f0*/ 	.word	0x00000030
        /*07f4*/ 	.short	0x010a
        /*07f6*/ 	.byte	0xff
	.zero		1


	//   ....[109]....
        /*07f8*/ 	.word	0x00008b60
        /*07fc*/ 	.word	0x00000070
        /*0800*/ 	.word	0x00000000
        /*0804*/ 	.short	0x0101
        /*0806*/ 	.byte	0xff
	.zero		1


	//   ....[110]....
        /*0808*/ 	.word	0x00009370
        /*080c*/ 	.word	0x00000000
        /*0810*/ 	.word	0x00000000
        /*0814*/ 	.short	0x0101
        /*0816*/ 	.byte	0xff
	.zero		1


	//   ....[111]....
        /*0818*/ 	.word	0x000095e0
        /*081c*/ 	.word	0x000000ff
        /*0820*/ 	.word	0x00000000
        /*0824*/ 	.short	0x0101
        /*0826*/ 	.byte	0x04
	.zero		1


	//   ....[112]....
        /*0828*/ 	.word	0x00009600
        /*082c*/ 	.word	0x00000002
        /*0830*/ 	.word	0x000000f0
        /*0834*/ 	.short	0x010a
        /*0836*/ 	.byte	0xff
	.zero		1


	//   ....[113]....
        /*0838*/ 	.word	0x00009660
        /*083c*/ 	.word	0x00000002
        /*0840*/ 	.word	0x00000018
        /*0844*/ 	.short	0x010a
        /*0846*/ 	.byte	0xff
	.zero		1


	//   ....[114]....
        /*0848*/ 	.word	0x000096c0
        /*084c*/ 	.word	0x00000002
        /*0850*/ 	.word	0x00000018
        /*0854*/ 	.short	0x010a
        /*0856*/ 	.byte	0xff
	.zero		1


	//   ....[115]....
        /*0858*/ 	.word	0x00009710
        /*085c*/ 	.word	0x00000002
        /*0860*/ 	.word	0x00000080
        /*0864*/ 	.short	0x010a
        /*0866*/ 	.byte	0xff
	.zero		1


	//   ....[116]....
        /*0868*/ 	.word	0x00009770
        /*086c*/ 	.word	0x00000000
        /*0870*/ 	.word	0x00000000
        /*0874*/ 	.short	0x010a
        /*0876*/ 	.byte	0xff
	.zero		1


	//   ....[117]....
        /*0878*/ 	.word	0x000097d0
        /*087c*/ 	.word	0x00000000
        /*0880*/ 	.word	0x00000000
        /*0884*/ 	.short	0x010a
        /*0886*/ 	.byte	0xff
	.zero		1


	//   ....[118]....
        /*0888*/ 	.word	0x00009820
        /*088c*/ 	.word	0x00000000
        /*0890*/ 	.word	0x000000e0
        /*0894*/ 	.short	0x010a
        /*0896*/ 	.byte	0xff
	.zero		1


	//   ....[119]....
        /*0898*/ 	.word	0x00009880
        /*089c*/ 	.word	0x00000000
        /*08a0*/ 	.word	0x00000090
        /*08a4*/ 	.short	0x010a
        /*08a6*/ 	.byte	0xff
	.zero		1


	//   ....[120]....
        /*08a8*/ 	.word	0x000098d0
        /*08ac*/ 	.word	0x00000000
        /*08b0*/ 	.word	0x00000080
        /*08b4*/ 	.short	0x010a
        /*08b6*/ 	.byte	0xff
	.zero		1


	//   ....[121]....
        /*08b8*/ 	.word	0x00009930
        /*08bc*/ 	.word	0x00000000
        /*08c0*/ 	.word	0x00000090
        /*08c4*/ 	.short	0x010a
        /*08c6*/ 	.byte	0xff
	.zero		1


	//   ....[122]....
        /*08c8*/ 	.word	0x00009990
        /*08cc*/ 	.word	0x00000004
        /*08d0*/ 	.word	0x00000008
        /*08d4*/ 	.short	0x010a
        /*08d6*/ 	.byte	0xff
	.zero		1


	//   ....[123]....
        /*08d8*/ 	.word	0x00009a70
        /*08dc*/ 	.word	0x00000002
        /*08e0*/ 	.word	0x00000008
        /*08e4*/ 	.short	0x010a
        /*08e6*/ 	.byte	0xff
	.zero		1


	//   ....[124]....
        /*08e8*/ 	.word	0x00009ac0
        /*08ec*/ 	.word	0x00000000
        /*08f0*/ 	.word	0x00000080
        /*08f4*/ 	.short	0x010a
        /*08f6*/ 	.byte	0xff
	.zero		1


	//   ....[125]....
        /*08f8*/ 	.word	0x00009b20
        /*08fc*/ 	.word	0x00000000
        /*0900*/ 	.word	0x000000c0
        /*0904*/ 	.short	0x010a
        /*0906*/ 	.byte	0xff
	.zero		1


	//   ....[126]....
        /*0908*/ 	.word	0x00009b80
        /*090c*/ 	.word	0x00000000
        /*0910*/ 	.word	0x00000000
        /*0914*/ 	.short	0x010a
        /*0916*/ 	.byte	0xff
	.zero		1


	//   ....[127]....
        /*0918*/ 	.word	0x00009be0
        /*091c*/ 	.word	0x00000000
        /*0920*/ 	.word	0x00000000
        /*0924*/ 	.short	0x010a
        /*0926*/ 	.byte	0xff
	.zero		1


	//   ....[128]....
        /*0928*/ 	.word	0x00009c40
        /*092c*/ 	.word	0x00000000
        /*0930*/ 	.word	0x00000000
        /*0934*/ 	.short	0x010a
        /*0936*/ 	.byte	0xff
	.zero		1


	//   ....[129]....
        /*0938*/ 	.word	0x00009ca0
        /*093c*/ 	.word	0x00000000
        /*0940*/ 	.word	0x00000000
        /*0944*/ 	.short	0x010a
        /*0946*/ 	.byte	0xff
	.zero		1


	//   ....[130]....
        /*0948*/ 	.word	0x00009d00
        /*094c*/ 	.word	0x00000000
        /*0950*/ 	.word	0x00000100
        /*0954*/ 	.short	0x010a
        /*0956*/ 	.byte	0xff
	.zero		1


	//   ....[131]....
        /*0958*/ 	.word	0x00009d50
        /*095c*/ 	.word	0x00000000
        /*0960*/ 	.word	0x00000080
        /*0964*/ 	.short	0x010a
        /*0966*/ 	.byte	0xff
	.zero		1


	//   ....[132]....
        /*0968*/ 	.word	0x00009db0
        /*096c*/ 	.word	0x00000000
        /*0970*/ 	.word	0x00000078
        /*0974*/ 	.short	0x010a
        /*0976*/ 	.byte	0xff
	.zero		1


	//   ....[133]....
        /*0978*/ 	.word	0x00009e10
        /*097c*/ 	.word	0x00000000
        /*0980*/ 	.word	0x00000050
        /*0984*/ 	.short	0x010a
        /*0986*/ 	.byte	0xff
	.zero		1


	//   ....[134]....
        /*0988*/ 	.word	0x00009e70
        /*098c*/ 	.word	0x00000000
        /*0990*/ 	.word	0x00000058
        /*0994*/ 	.short	0x010a
        /*0996*/ 	.byte	0xff
	.zero		1


	//   ....[135]....
        /*0998*/ 	.word	0x00009ed0
        /*099c*/ 	.word	0x00000000
        /*09a0*/ 	.word	0x00000060
        /*09a4*/ 	.short	0x010a
        /*09a6*/ 	.byte	0xff
	.zero		1


	//   ....[136]....
        /*09a8*/ 	.word	0x00009f30
        /*09ac*/ 	.word	0x00000000
        /*09b0*/ 	.word	0x00000068
        /*09b4*/ 	.short	0x010a
        /*09b6*/ 	.byte	0xff
	.zero		1


	//   ....[137]....
        /*09b8*/ 	.word	0x00009f90
        /*09bc*/ 	.word	0x00000000
        /*09c0*/ 	.word	0x00000050
        /*09c4*/ 	.short	0x010a
        /*09c6*/ 	.byte	0xff
	.zero		1


	//   ....[138]....
        /*09c8*/ 	.word	0x00009ff0
        /*09cc*/ 	.word	0x00000000
        /*09d0*/ 	.word	0x00000058
        /*09d4*/ 	.short	0x010a
        /*09d6*/ 	.byte	0xff
	.zero		1


	//   ....[139]....
        /*09d8*/ 	.word	0x0000a050
        /*09dc*/ 	.word	0x00000000
        /*09e0*/ 	.word	0x00000060
        /*09e4*/ 	.short	0x010a
        /*09e6*/ 	.byte	0xff
	.zero		1


	//   ....[140]....
        /*09e8*/ 	.word	0x0000a0a0
        /*09ec*/ 	.word	0x00000000
        /*09f0*/ 	.word	0x00000080
        /*09f4*/ 	.short	0x010a
        /*09f6*/ 	.byte	0xff
	.zero		1


	//   ....[141]....
        /*09f8*/ 	.word	0x0000a100
        /*09fc*/ 	.word	0x00000002
        /*0a00*/ 	.word	0x00000030
        /*0a04*/ 	.short	0x010a
        /*0a06*/ 	.byte	0xff
	.zero		1


	//   ....[142]....
        /*0a08*/ 	.word	0x0000a150
        /*0a0c*/ 	.word	0x00000070
        /*0a10*/ 	.word	0x000000a0
        /*0a14*/ 	.short	0x010a
        /*0a16*/ 	.byte	0xff
	.zero		1


	//   ....[143]....
        /*0a18*/ 	.word	0x0000a1a0
        /*0a1c*/ 	.word	0x00000002
        /*0a20*/ 	.word	0x00000030
        /*0a24*/ 	.short	0x010a
        /*0a26*/ 	.byte	0xff
	.zero		1


	//   ....[144]....
        /*0a28*/ 	.word	0x0000a1f0
        /*0a2c*/ 	.word	0x00000000
        /*0a30*/ 	.word	0x00000030
        /*0a34*/ 	.short	0x010a
        /*0a36*/ 	.byte	0xff
	.zero		1


	//   ....[145]....
        /*0a38*/ 	.word	0x0000a240
        /*0a3c*/ 	.word	0x00000000
        /*0a40*/ 	.word	0x00000030
        /*0a44*/ 	.short	0x010a
        /*0a46*/ 	.byte	0xff
	.zero		1


	//----- nvinfo : EIATTR_NUM_MBARRIERS
	.align		4
.L_47:
        /*0a48*/ 	.byte	0x03, 0x38
        /*0a4a*/ 	.short	0x0021


	//----- nvinfo : EIATTR_EXIT_INSTR_OFFSETS
	.align		4
        /*0a4c*/ 	.byte	0x04, 0x1c
        /*0a4e*/ 	.short	(.L_49 - .L_48)


	//   ....[0]....
.L_48:
        /*0a50*/ 	.word	0x00002780


	//   ....[1]....
        /*0a54*/ 	.word	0x00002c80


	//   ....[2]....
        /*0a58*/ 	.word	0x00002ce0


	//   ....[3]....
        /*0a5c*/ 	.word	0x00003f80


	//   ....[4]....
        /*0a60*/ 	.word	0x00005160


	//   ....[5]....
        /*0a64*/ 	.word	0x000051a0


	//   ....[6]....
        /*0a68*/ 	.word	0x000094d0


	//   ....[7]....
        /*0a6c*/ 	.word	0x00009550


	//   ....[8]....
        /*0a70*/ 	.word	0x00009580


	//   ....[9]....
        /*0a74*/ 	.word	0x000095f0


	//----- nvinfo : EIATTR_MAX_THREADS
	.align		4
.L_49:
        /*0a78*/ 	.byte	0x04, 0x05
        /*0a7a*/ 	.short	(.L_51 - .L_50)
.L_50:
        /*0a7c*/ 	.word	0x00000100
        /*0a80*/ 	.word	0x00000001
        /*0a84*/ 	.word	0x00000001


	//----- nvinfo : EIATTR_CRS_STACK_SIZE
	.align		4
.L_51:
        /*0a88*/ 	.byte	0x04, 0x1e
        /*0a8a*/ 	.short	(.L_53 - .L_52)
.L_52:
        /*0a8c*/ 	.word	0x00000000


	//----- nvinfo : EIATTR_CBANK_PARAM_SIZE
	.align		4
.L_53:
        /*0a90*/ 	.byte	0x03, 0x19
        /*0a92*/ 	.short	0x0800


	//----- nvinfo : EIATTR_PARAM_CBANK
	.align		4
        /*0a94*/ 	.byte	0x04, 0x0a
        /*0a96*/ 	.short	(.L_55 - .L_54)
	.align		4
.L_54:
        /*0a98*/ 	.word	index@(.nv.constant0._ZN7cutlass13device_kernelINS_4gemm6kernel13GemmUniversalIN4cute5tupleIJiiiiEEENS1_10collective13CollectiveMmaINS1_35MainloopSm100TmaUmmaWarpSpecializedILi3ELi2ELi4ENS5_IJNS4_1CILi2EEENSA_ILi1EEESC_EEEEENS5_IJNSA_ILi128EEENSA_ILi256EEENSA_ILi32EEEEEENS_10bfloat16_tENS5_IJlSC_lEEESJ_SK_NS4_8TiledMMAINS4_8MMA_AtomIJNS4_26SM100_MMA_F16BF16_2x1SM_SSISJ_SJ_fLi128ELi256ELNS4_4UMMA5MajorE0ELSP_0ELNSO_7ScaleInE0ELSQ_0EEEEEENS4_6LayoutINS5_IJSC_SC_SC_EEENS5_IJNSA_ILi0EEESV_SV_EEEEENS5_IJNS4_10UnderscoreESY_SY_EEEEENS4_18SM100_TMA_2SM_LOADENS4_14ComposedLayoutINS4_7SwizzleILi2ELi4ELi3EEENS4_18smem_ptr_flag_bitsILi16EEENST_INS5_IJNSA_ILi8EEESH_EEENS5_IJSH_SC_EEEEEEEvNS4_8identityES11_S1B_vS1C_EENS_8epilogue10collective18CollectiveEpilogueINS1E_23Sm100TmaWarpSpecializedILi4ELi2ELi32ELb1ELb0EEEJNS5_IJNSA_ILi64EEESG_SH_EEENS5_IJNST_IS1J_SC_EENST_INS5_IJSH_SB_EEENS5_IJSC_SF_EEEEEEEESJ_SK_SJ_SK_NS1E_6fusion15FusionCallbacksIS1I_NS1Q_17LinearCombinationISJ_fSJ_fLNS_15FloatRoundStyleE2EEES1K_S1P_JEEENS4_5SM1004TMEM4LOAD26SM100_TMEM_LOAD_32dp32b32xENS4_13SM90_TMA_LOADES1B_NS4_39AutoVectorizingCopyWithAssumedAlignmentILi128EEENS4_14SM90_TMA_STOREES1B_S22_S22_EEEvvEEEEvNT_6ParamsE)
        /*0a9c*/ 	.short	0x0380
        /*0a9e*/ 	.short	0x0800


	//----- nvinfo : EIATTR_SW_WAR
	.align		4
.L_55:
        /*0aa0*/ 	.byte	0x04, 0x36
        /*0aa2*/ 	.short	(.L_57 - .L_56)
.L_56:
        /*0aa4*/ 	.word	0x00000008
.L_57:


//--------------------- .nv.callgraph             --------------------------
	.section	.nv.callgraph,"",@"SHT_CUDA_CALLGRAPH"
	.align	4
	.sectionentsize	8
	.align		4
        /*0000*/ 	.word	0x00000000
	.align		4
        /*0004*/ 	.word	0xffffffff
	.align		4
        /*0008*/ 	.word	index@(_ZN7cutlass13device_kernelINS_4gemm6kernel13GemmUniversalIN4cute5tupleIJiiiiEEENS1_10collective13CollectiveMmaINS1_35MainloopSm100TmaUmmaWarpSpecializedILi3ELi2ELi4ENS5_IJNS4_1CILi2EEENSA_ILi1EEESC_EEEEENS5_IJNSA_ILi128EEENSA_ILi256EEENSA_ILi32EEEEEENS_10bfloat16_tENS5_IJlSC_lEEESJ_SK_NS4_8TiledMMAINS4_8MMA_AtomIJNS4_26SM100_MMA_F16BF16_2x1SM_SSISJ_SJ_fLi128ELi256ELNS4_4UMMA5MajorE0ELSP_0ELNSO_7ScaleInE0ELSQ_0EEEEEENS4_6LayoutINS5_IJSC_SC_SC_EEENS5_IJNSA_ILi0EEESV_SV_EEEEENS5_IJNS4_10UnderscoreESY_SY_EEEEENS4_18SM100_TMA_2SM_LOADENS4_14ComposedLayoutINS4_7SwizzleILi2ELi4ELi3EEENS4_18smem_ptr_flag_bitsILi16EEENST_INS5_IJNSA_ILi8EEESH_EEENS5_IJSH_SC_EEEEEEEvNS4_8identityES11_S1B_vS1C_EENS_8epilogue10collective18CollectiveEpilogueINS1E_23Sm100TmaWarpSpecializedILi4ELi2ELi32ELb1ELb0EEEJNS5_IJNSA_ILi64EEESG_SH_EEENS5_IJNST_IS1J_SC_EENST_INS5_IJSH_SB_EEENS5_IJSC_SF_EEEEEEEESJ_SK_SJ_SK_NS1E_6fusion15FusionCallbacksIS1I_NS1Q_17LinearCombinationISJ_fSJ_fLNS_15FloatRoundStyleE2EEES1K_S1P_JEEENS4_5SM1004TMEM4LOAD26SM100_TMEM_LOAD_32dp32b32xENS4_13SM90_TMA_LOADES1B_NS4_39AutoVectorizingCopyWithAssumedAlignmentILi128EEENS4_14SM90_TMA_STOREES1B_S22_S22_EEEvvEEEEvNT_6ParamsE)
	.align		4
        /*000c*/ 	.word	index@(__assertfail)
	.align		4
        /*0010*/ 	.word	0x00000000
	.align		4
        /*0014*/ 	.word	0xfffffffe
	.align		4
        /*0018*/ 	.word	0x00000000
	.align		4
        /*001c*/ 	.word	0xfffffffd
	.align		4
        /*0020*/ 	.word	0x00000000
	.align		4
        /*0024*/ 	.word	0xfffffffc


//--------------------- .nv.constant4             --------------------------
	.section	.nv.constant4,"a",@progbits
	.align	8
	.align		8
.nv.constant4:
        /*0000*/ 	.dword	__assertfail
	.align		8
        /*0008*/ 	.dword	__unnamed_1
	.align		8
        /*0010*/ 	.dword	__unnamed_2
	.align		8
        /*0018*/ 	.dword	_ZN39_INTERNAL_e0dc075a_4_k_cu_76b0dab7_85474cuda3std3__45__cpo5beginE
	.align		8
        /*0020*/ 	.dword	_ZN39_INTERNAL_e0dc075a_4_k_cu_76b0dab7_85474cuda3std3__45__cpo3endE
	.align		8
        /*0028*/ 	.dword	_ZN39_INTERNAL_e0dc075a_4_k_cu_76b0dab7_85474cuda3std3__45__cpo6cbeginE
	.align		8
        /*0030*/ 	.dword	_ZN39_INTERNAL_e0dc075a_4_k_cu_76b0dab7_85474cuda3std3__45__cpo4cendE
	.align		8
        /*0038*/ 	.dword	_ZN39_INTERNAL_e0dc075a_4_k_cu_76b0dab7_85474cuda3std3__441_GLOBAL__N__e0dc075a_4_k_cu_76b0dab7_85476ignoreE
	.align		8
        /*0040*/ 	.dword	_ZN39_INTERNAL_e0dc075a_4_k_cu_76b0dab7_85474cuda3std3__419piecewise_constructE
	.align		8
        /*0048*/ 	.dword	_ZN39_INTERNAL_e0dc075a_4_k_cu_76b0dab7_85474cuda3std3__48in_placeE
	.align		8
        /*0050*/ 	.dword	_ZN39_INTERNAL_e0dc075a_4_k_cu_76b0dab7_85474cuda3std6ranges3__45__cpo4swapE
	.align		8
        /*0058*/ 	.dword	_ZN39_INTERNAL_e0dc075a_4_k_cu_76b0dab7_85474cuda3std6ranges3__45__cpo9iter_moveE
	.align		8
        /*0060*/ 	.dword	_ZN39_INTERNAL_e0dc075a_4_k_cu_76b0dab7_85474cute7productE
	.align		8
        /*0068*/ 	.dword	_ZN39_INTERNAL_e0dc075a_4_k_cu_76b0dab7_85474cute1_E
	.align		8
        /*0070*/ 	.dword	$str$25
	.align		8
        /*0078*/ 	.dword	$str$26
	.align		8
        /*0080*/ 	.dword	$str$27
	.align		8
        /*0088*/ 	.dword	$str$28


//--------------------- .text._ZN7cutlass13device_kernelINS_4gemm6kernel13GemmUniversalIN4cute5tupleIJiiiiEEENS1_10collective13CollectiveMmaINS1_35MainloopSm100TmaUmmaWarpSpecializedILi3ELi2ELi4ENS5_IJNS4_1CILi2EEENSA_ILi1EEESC_EEEEENS5_IJNSA_ILi128EEENSA_ILi256EEENSA_ILi32EEEEEENS_10bfloat16_tENS5_IJlSC_lEEESJ_SK_NS4_8TiledMMAINS4_8MMA_AtomIJNS4_26SM100_MMA_F16BF16_2x1SM_SSISJ_SJ_fLi128ELi256ELNS4_4UMMA5MajorE0ELSP_0ELNSO_7ScaleInE0ELSQ_0EEEEEENS4_6LayoutINS5_IJSC_SC_SC_EEENS5_IJNSA_ILi0EEESV_SV_EEEEENS5_IJNS4_10UnderscoreESY_SY_EEEEENS4_18SM100_TMA_2SM_LOADENS4_14ComposedLayoutINS4_7SwizzleILi2ELi4ELi3EEENS4_18smem_ptr_flag_bitsILi16EEENST_INS5_IJNSA_ILi8EEESH_EEENS5_IJSH_SC_EEEEEEEvNS4_8identityES11_S1B_vS1C_EENS_8epilogue10collective18CollectiveEpilogueINS1E_23Sm100TmaWarpSpecializedILi4ELi2ELi32ELb1ELb0EEEJNS5_IJNSA_ILi64EEESG_SH_EEENS5_IJNST_IS1J_SC_EENST_INS5_IJSH_SB_EEENS5_IJSC_SF_EEEEEEEESJ_SK_SJ_SK_NS1E_6fusion15FusionCallbacksIS1I_NS1Q_17LinearCombinationISJ_fSJ_fLNS_15FloatRoundStyleE2EEES1K_S1P_JEEENS4_5SM1004TMEM4LOAD26SM100_TMEM_LOAD_32dp32b32xENS4_13SM90_TMA_LOADES1B_NS4_39AutoVectorizingCopyWithAssumedAlignmentILi128EEENS4_14SM90_TMA_STOREES1B_S22_S22_EEEvvEEEEvNT_6ParamsE --------------------------
	.section	.text._ZN7cutlass13device_kernelINS_4gemm6kernel13GemmUniversalIN4cute5tupleIJiiiiEEENS1_10collective13CollectiveMmaINS1_35MainloopSm100TmaUmmaWarpSpecializedILi3ELi2ELi4ENS5_IJNS4_1CILi2EEENSA_ILi1EEESC_EEEEENS5_IJNSA_ILi128EEENSA_ILi256EEENSA_ILi32EEEEEENS_10bfloat16_tENS5_IJlSC_lEEESJ_SK_NS4_8TiledMMAINS4_8MMA_AtomIJNS4_26SM100_MMA_F16BF16_2x1SM_SSISJ_SJ_fLi128ELi256ELNS4_4UMMA5MajorE0ELSP_0ELNSO_7ScaleInE0ELSQ_0EEEEEENS4_6LayoutINS5_IJSC_SC_SC_EEENS5_IJNSA_ILi0EEESV_SV_EEEEENS5_IJNS4_10UnderscoreESY_SY_EEEEENS4_18SM100_TMA_2SM_LOADENS4_14ComposedLayoutINS4_7SwizzleILi2ELi4ELi3EEENS4_18smem_ptr_flag_bitsILi16EEENST_INS5_IJNSA_ILi8EEESH_EEENS5_IJSH_SC_EEEEEEEvNS4_8identityES11_S1B_vS1C_EENS_8epilogue10collective18CollectiveEpilogueINS1E_23Sm100TmaWarpSpecializedILi4ELi2ELi32ELb1ELb0EEEJNS5_IJNSA_ILi64EEESG_SH_EEENS5_IJNST_IS1J_SC_EENST_INS5_IJSH_SB_EEENS5_IJSC_SF_EEEEEEEESJ_SK_SJ_SK_NS1E_6fusion15FusionCallbacksIS1I_NS1Q_17LinearCombinationISJ_fSJ_fLNS_15FloatRoundStyleE2EEES1K_S1P_JEEENS4_5SM1004TMEM4LOAD26SM100_TMEM_LOAD_32dp32b32xENS4_13SM90_TMA_LOADES1B_NS4_39AutoVectorizingCopyWithAssumedAlignmentILi128EEENS4_14SM90_TMA_STOREES1B_S22_S22_EEEvvEEEEvNT_6ParamsE,"ax",@progbits
	.align	128
.text._ZN7cutlass13device_kernelINS_4gemm6kernel13GemmUniversalIN4cute5tupleIJiiiiEEENS1_10collective13CollectiveMmaINS1_35MainloopSm100TmaUmmaWarpSpecializedILi3ELi2ELi4ENS5_IJNS4_1CILi2EEENSA_ILi1EEESC_EEEEENS5_IJNSA_ILi128EEENSA_ILi256EEENSA_ILi32EEEEEENS_10bfloat16_tENS5_IJlSC_lEEESJ_SK_NS4_8TiledMMAINS4_8MMA_AtomIJNS4_26SM100_MMA_F16BF16_2x1SM_SSISJ_SJ_fLi128ELi256ELNS4_4UMMA5MajorE0ELSP_0ELNSO_7ScaleInE0ELSQ_0EEEEEENS4_6LayoutINS5_IJSC_SC_SC_EEENS5_IJNSA_ILi0EEESV_SV_EEEEENS5_IJNS4_10UnderscoreESY_SY_EEEEENS4_18SM100_TMA_2SM_LOADENS4_14ComposedLayoutINS4_7SwizzleILi2ELi4ELi3EEENS4_18smem_ptr_flag_bitsILi16EEENST_INS5_IJNSA_ILi8EEESH_EEENS5_IJSH_SC_EEEEEEEvNS4_8identityES11_S1B_vS1C_EENS_8epilogue10collective18CollectiveEpilogueINS1E_23Sm100TmaWarpSpecializedILi4ELi2ELi32ELb1ELb0EEEJNS5_IJNSA_ILi64EEESG_SH_EEENS5_IJNST_IS1J_SC_EENST_INS5_IJSH_SB_EEENS5_IJSC_SF_EEEEEEEESJ_SK_SJ_SK_NS1E_6fusion15FusionCallbacksIS1I_NS1Q_17LinearCombinationISJ_fSJ_fLNS_15FloatRoundStyleE2EEES1K_S1P_JEEENS4_5SM1004TMEM4LOAD26SM100_TMEM_LOAD_32dp32b32xENS4_13SM90_TMA_LOADES1B_NS4_39AutoVectorizingCopyWithAssumedAlignmentILi128EEENS4_14SM90_TMA_STOREES1B_S22_S22_EEEvvEEEEvNT_6ParamsE:
        .type           _ZN7cutlass13device_kernelINS_4gemm6kernel13GemmUniversalIN4cute5tupleIJiiiiEEENS1_10collective13CollectiveMmaINS1_35MainloopSm100TmaUmmaWarpSpecializedILi3ELi2ELi4ENS5_IJNS4_1CILi2EEENSA_ILi1EEESC_EEEEENS5_IJNSA_ILi128EEENSA_ILi256EEENSA_ILi32EEEEEENS_10bfloat16_tENS5_IJlSC_lEEESJ_SK_NS4_8TiledMMAINS4_8MMA_AtomIJNS4_26SM100_MMA_F16BF16_2x1SM_SSISJ_SJ_fLi128ELi256ELNS4_4UMMA5MajorE0ELSP_0ELNSO_7ScaleInE0ELSQ_0EEEEEENS4_6LayoutINS5_IJSC_SC_SC_EEENS5_IJNSA_ILi0EEESV_SV_EEEEENS5_IJNS4_10UnderscoreESY_SY_EEEEENS4_18SM100_TMA_2SM_LOADENS4_14ComposedLayoutINS4_7SwizzleILi2ELi4ELi3EEENS4_18smem_ptr_flag_bitsILi16EEENST_INS5_IJNSA_ILi8EEESH_EEENS5_IJSH_SC_EEEEEEEvNS4_8identityES11_S1B_vS1C_EENS_8epilogue10collective18CollectiveEpilogueINS1E_23Sm100TmaWarpSpecializedILi4ELi2ELi32ELb1ELb0EEEJNS5_IJNSA_ILi64EEESG_SH_EEENS5_IJNST_IS1J_SC_EENST_INS5_IJSH_SB_EEENS5_IJSC_SF_EEEEEEEESJ_SK_SJ_SK_NS1E_6fusion15FusionCallbacksIS1I_NS1Q_17LinearCombinationISJ_fSJ_fLNS_15FloatRoundStyleE2EEES1K_S1P_JEEENS4_5SM1004TMEM4LOAD26SM100_TMEM_LOAD_32dp32b32xENS4_13SM90_TMA_LOADES1B_NS4_39AutoVectorizingCopyWithAssumedAlignmentILi128EEENS4_14SM90_TMA_STOREES1B_S22_S22_EEEvvEEEEvNT_6ParamsE,@function
        .size           _ZN7cutlass13device_kernelINS_4gemm6kernel13GemmUniversalIN4cute5tupleIJiiiiEEENS1_10collective13CollectiveMmaINS1_35MainloopSm100TmaUmmaWarpSpecializedILi3ELi2ELi4ENS5_IJNS4_1CILi2EEENSA_ILi1EEESC_EEEEENS5_IJNSA_ILi128EEENSA_ILi256EEENSA_ILi32EEEEEENS_10bfloat16_tENS5_IJlSC_lEEESJ_SK_NS4_8TiledMMAINS4_8MMA_AtomIJNS4_26SM100_MMA_F16BF16_2x1SM_SSISJ_SJ_fLi128ELi256ELNS4_4UMMA5MajorE0ELSP_0ELNSO_7ScaleInE0ELSQ_0EEEEEENS4_6LayoutINS5_IJSC_SC_SC_EEENS5_IJNSA_ILi0EEESV_SV_EEEEENS5_IJNS4_10UnderscoreESY_SY_EEEEENS4_18SM100_TMA_2SM_LOADENS4_14ComposedLayoutINS4_7SwizzleILi2ELi4ELi3EEENS4_18smem_ptr_flag_bitsILi16EEENST_INS5_IJNSA_ILi8EEESH_EEENS5_IJSH_SC_EEEEEEEvNS4_8identityES11_S1B_vS1C_EENS_8epilogue10collective18CollectiveEpilogueINS1E_23Sm100TmaWarpSpecializedILi4ELi2ELi32ELb1ELb0EEEJNS5_IJNSA_ILi64EEESG_SH_EEENS5_IJNST_IS1J_SC_EENST_INS5_IJSH_SB_EEENS5_IJSC_SF_EEEEEEEESJ_SK_SJ_SK_NS1E_6fusion15FusionCallbacksIS1I_NS1Q_17LinearCombinationISJ_fSJ_fLNS_15FloatRoundStyleE2EEES1K_S1P_JEEENS4_5SM1004TMEM4LOAD26SM100_TMEM_LOAD_32dp32b32xENS4_13SM90_TMA_LOADES1B_NS4_39AutoVectorizingCopyWithAssumedAlignmentILi128EEENS4_14SM90_TMA_STOREES1B_S22_S22_EEEvvEEEEvNT_6ParamsE,(.L_x_194 - _ZN7cutlass13device_kernelINS_4gemm6kernel13GemmUniversalIN4cute5tupleIJiiiiEEENS1_10collective13CollectiveMmaINS1_35MainloopSm100TmaUmmaWarpSpecializedILi3ELi2ELi4ENS5_IJNS4_1CILi2EEENSA_ILi1EEESC_EEEEENS5_IJNSA_ILi128EEENSA_ILi256EEENSA_ILi32EEEEEENS_10bfloat16_tENS5_IJlSC_lEEESJ_SK_NS4_8TiledMMAINS4_8MMA_AtomIJNS4_26SM100_MMA_F16BF16_2x1SM_SSISJ_SJ_fLi128ELi256ELNS4_4UMMA5MajorE0ELSP_0ELNSO_7ScaleInE0ELSQ_0EEEEEENS4_6LayoutINS5_IJSC_SC_SC_EEENS5_IJNSA_ILi0EEESV_SV_EEEEENS5_IJNS4_10UnderscoreESY_SY_EEEEENS4_18SM100_TMA_2SM_LOADENS4_14ComposedLayoutINS4_7SwizzleILi2ELi4ELi3EEENS4_18smem_ptr_flag_bitsILi16EEENST_INS5_IJNSA_ILi8EEESH_EEENS5_IJSH_SC_EEEEEEEvNS4_8identityES11_S1B_vS1C_EENS_8epilogue10collective18CollectiveEpilogueINS1E_23Sm100TmaWarpSpecializedILi4ELi2ELi32ELb1ELb0EEEJNS5_IJNSA_ILi64EEESG_SH_EEENS5_IJNST_IS1J_SC_EENST_INS5_IJSH_SB_EEENS5_IJSC_SF_EEEEEEEESJ_SK_SJ_SK_NS1E_6fusion15FusionCallbacksIS1I_NS1Q_17LinearCombinationISJ_fSJ_fLNS_15FloatRoundStyleE2EEES1K_S1P_JEEENS4_5SM1004TMEM4LOAD26SM100_TMEM_LOAD_32dp32b32xENS4_13SM90_TMA_LOADES1B_NS4_39AutoVectorizingCopyWithAssumedAlignmentILi128EEENS4_14SM90_TMA_STOREES1B_S22_S22_EEEvvEEEEvNT_6ParamsE)
        .other          _ZN7cutlass13device_kernelINS_4gemm6kernel13GemmUniversalIN4cute5tupleIJiiiiEEENS1_10collective13CollectiveMmaINS1_35MainloopSm100TmaUmmaWarpSpecializedILi3ELi2ELi4ENS5_IJNS4_1CILi2EEENSA_ILi1EEESC_EEEEENS5_IJNSA_ILi128EEENSA_ILi256EEENSA_ILi32EEEEEENS_10bfloat16_tENS5_IJlSC_lEEESJ_SK_NS4_8TiledMMAINS4_8MMA_AtomIJNS4_26SM100_MMA_F16BF16_2x1SM_SSISJ_SJ_fLi128ELi256ELNS4_4UMMA5MajorE0ELSP_0ELNSO_7ScaleInE0ELSQ_0EEEEEENS4_6LayoutINS5_IJSC_SC_SC_EEENS5_IJNSA_ILi0EEESV_SV_EEEEENS5_IJNS4_10UnderscoreESY_SY_EEEEENS4_18SM100_TMA_2SM_LOADENS4_14ComposedLayoutINS4_7SwizzleILi2ELi4ELi3EEENS4_18smem_ptr_flag_bitsILi16EEENST_INS5_IJNSA_ILi8EEESH_EEENS5_IJSH_SC_EEEEEEEvNS4_8identityES11_S1B_vS1C_EENS_8epilogue10collective18CollectiveEpilogueINS1E_23Sm100TmaWarpSpecializedILi4ELi2ELi32ELb1ELb0EEEJNS5_IJNSA_ILi64EEESG_SH_EEENS5_IJNST_IS1J_SC_EENST_INS5_IJSH_SB_EEENS5_IJSC_SF_EEEEEEEESJ_SK_SJ_SK_NS1E_6fusion15FusionCallbacksIS1I_NS1Q_17LinearCombinationISJ_fSJ_fLNS_15FloatRoundStyleE2EEES1K_S1P_JEEENS4_5SM1004TMEM4LOAD26SM100_TMEM_LOAD_32dp32b32xENS4_13SM90_TMA_LOADES1B_NS4_39AutoVectorizingCopyWithAssumedAlignmentILi128EEENS4_14SM90_TMA_STOREES1B_S22_S22_EEEvvEEEEvNT_6ParamsE,@"STO_CUDA_ENTRY STV_DEFAULT"
_ZN7cutlass13device_kernelINS_4gemm6kernel13GemmUniversalIN4cute5tupleIJiiiiEEENS1_10collective13CollectiveMmaINS1_35MainloopSm100TmaUmmaWarpSpecializedILi3ELi2ELi4ENS5_IJNS4_1CILi2EEENSA_ILi1EEESC_EEEEENS5_IJNSA_ILi128EEENSA_ILi256EEENSA_ILi32EEEEEENS_10bfloat16_tENS5_IJlSC_lEEESJ_SK_NS4_8TiledMMAINS4_8MMA_AtomIJNS4_26SM100_MMA_F16BF16_2x1SM_SSISJ_SJ_fLi128ELi256ELNS4_4UMMA5MajorE0ELSP_0ELNSO_7ScaleInE0ELSQ_0EEEEEENS4_6LayoutINS5_IJSC_SC_SC_EEENS5_IJNSA_ILi0EEESV_SV_EEEEENS5_IJNS4_10UnderscoreESY_SY_EEEEENS4_18SM100_TMA_2SM_LOADENS4_14ComposedLayoutINS4_7SwizzleILi2ELi4ELi3EEENS4_18smem_ptr_flag_bitsILi16EEENST_INS5_IJNSA_ILi8EEESH_EEENS5_IJSH_SC_EEEEEEEvNS4_8identityES11_S1B_vS1C_EENS_8epilogue10collective18CollectiveEpilogueINS1E_23Sm100TmaWarpSpecializedILi4ELi2ELi32ELb1ELb0EEEJNS5_IJNSA_ILi64EEESG_SH_EEENS5_IJNST_IS1J_SC_EENST_INS5_IJSH_SB_EEENS5_IJSC_SF_EEEEEEEESJ_SK_SJ_SK_NS1E_6fusion15FusionCallbacksIS1I_NS1Q_17LinearCombinationISJ_fSJ_fLNS_15FloatRoundStyleE2EEES1K_S1P_JEEENS4_5SM1004TMEM4LOAD26SM100_TMEM_LOAD_32dp32b32xENS4_13SM90_TMA_LOADES1B_NS4_39AutoVectorizingCopyWithAssumedAlignmentILi128EEENS4_14SM90_TMA_STOREES1B_S22_S22_EEEvvEEEEvNT_6ParamsE:
[----:B------:R-:W1:Y:S01]  /*0000*/  LDC R1, c[0x0][0x37c] ;  /* 0x0000df00ff017b82 */ /* 0x000e620000000800 */
[----:B------:R-:W2:Y:S01]  /*0010*/  S2R R105, SR_TID.X ;  /* 0x0000000000697919 */ /* 0x000ea20000002100 */
[----:B------:R-:W3:Y:S06]  /*0020*/  LDCU.64 UR6, c[0x0][0x890] ;  /* 0x00011200ff0677ac */ /* 0x000eec0008000a00 */
[----:B------:R-:W4:Y:S01]  /*0030*/  S2UR UR37, SR_CgaCtaId ;  /* 0x00000000002579c3 */ /* 0x000f220000008800 */
[----:B------:R-:W-:Y:S02]  /*0040*/  PRMT R92, RZ, 0x7610, R92 ;  /* 0x00007610ff5c7816 */ /* 0x000fe4000000005c */
[----:B------:R-:W-:Y:S01]  /*0050*/  ELECT P1, URZ, PT ;  /* 0x0000000000ff782f */ /* 0x000fe20003820000 */
[----:B------:R-:W1:Y:S01]  /*0060*/  LDCU.64 UR46, c[0x0][0x358] ;  /* 0x00006b00ff2e77ac */ /* 0x000e620008000a00 */
[----:B---3--:R-:W-:-:S04]  /*0070*/  UISETP.NE.U32.AND UP0, UPT, UR6, URZ, UPT ;  /* 0x000000ff0600728c */ /* 0x008fc8000bf05070 */
[----:B------:R-:W-:Y:S02]  /*0080*/  UISETP.NE.AND.EX UP0, UPT, UR7, URZ, UPT, UP0 ;  /* 0x000000ff0700728c */ /* 0x000fe4000bf05300 */
[----:B----4-:R-:W-:Y:S02]  /*0090*/  ULOP3.LUT UR5, UR37, 0x1, URZ, 0xc0, !UPT ;  /* 0x0000000125057892 */ /* 0x010fe4000f8ec0ff */
[----:B------:R-:W-:Y:S01]  /*00a0*/  ULOP3.LUT UR4, UR37, 0x1, URZ, 0x3c, !UPT ;  /* 0x0000000125047892 */ /* 0x000fe2000f8e3cff */
[----:B--2---:R-:W-:-:S05]  /*00b0*/  SHF.R.U32.HI R96, RZ, 0x5, R105 ;  /* 0x00000005ff607819 */ /* 0x004fca0000011669 */
[----:B------:R-:W2:Y:S02]  /*00c0*/  SHFL.IDX PT, R0, R96, RZ, 0x1f ;  /* 0x00001fff60007589 */ /* 0x000ea400000e0000 */
[----:B--2---:R-:W-:Y:S01]  /*00d0*/  R2UR UR10, R0 ;  /* 0x00000000000a72ca */ /* 0x004fe200000e0000 */
[----:B-1----:R-:W-:-:S14]  /*00e0*/  BRA.U UP0, `(.L_x_0) ;  /* 0x00000001002c7547 */ /* 0x002fdc000b800000 */
[----:B------:R-:W1:Y:S02]  /*00f0*/  LDCU.64 UR8, c[0x0][0x888] ;  /* 0x00011100ff0877ac */ /* 0x000e640008000a00 */
[----:B-1----:R-:W-:-:S04]  /*0100*/  UISETP.NE.U32.AND UP0, UPT, UR8, URZ, UPT ;  /* 0x000000ff0800728c */ /* 0x002fc8000bf05070 */
[----:B------:R-:W-:-:S09]  /*0110*/  UISETP.NE.AND.EX UP0, UPT, UR9, URZ, UPT, UP0 ;  /* 0x000000ff0900728c */ /* 0x000fd2000bf05300 */
[----:B------:R-:W-:Y:S05]  /*0120*/  BRA.U !UP0, `(.L_x_1) ;  /* 0x0000000108107547 */ /* 0x000fea000b800000 */
[----:B------:R-:W1:Y:S02]  /*0130*/  LDC.64 R2, c[0x0][0x888] ;  /* 0x00022200ff027b82 */ /* 0x000e640000000a00 */
[----:B-1----:R1:W5:Y:S01]  /*0140*/  LDG.E R49, desc[UR46][R2.64] ;  /* 0x0000002e02317981 */ /* 0x002362000c1e1900 */
[----:B------:R-:W-:Y:S01]  /*0150*/  HFMA2 R92, -RZ, RZ, 0, 5.9604644775390625e-08 ;  /* 0x00000001ff5c7431 */ /* 0x000fe200000001ff */
[----:B------:R-:W-:Y:S05]  /*0160*/  BRA `(.L_x_0) ;  /* 0x00000000000c7947 */ /* 0x000fea0003800000 */
.L_x_1:
[----:B------:R-:W1:Y:S01]  /*0170*/  LDCU UR8, c[0x0][0x880] ;  /* 0x00011000ff0877ac */ /* 0x000e620008000800 */
[----:B------:R-:W-:Y:S01]  /*0180*/  HFMA2 R92, -RZ, RZ, 0, 5.9604644775390625e-08 ;  /* 0x00000001ff5c7431 */ /* 0x000fe200000001ff */
[----:B-1----:R-:W-:-:S07]  /*0190*/  MOV R49, UR8 ;  /* 0x0000000800317c02 */ /* 0x002fce0008000f00 */
.L_x_0:
[----:B------:R-:W2:Y:S02]  /*01a0*/  LDCU.64 UR8, c[0x0][0x8b0] ;  /* 0x00011600ff0877ac */ /* 0x000ea40008000a00 */
[----:B--2---:R-:W-:-:S04]  /*01b0*/  UISETP.NE.U32.AND UP0, UPT, UR8, URZ, UPT ;  /* 0x000000ff0800728c */ /* 0x004fc8000bf05070 */
[----:B------:R-:W-:-:S09]  /*01c0*/  UISETP.NE.AND.EX UP0, UPT, UR9, URZ, UPT, UP0 ;  /* 0x000000ff0900728c */ /* 0x000fd2000bf05300 */
[----:B------:R-:W-:Y:S05]  /*01d0*/  BRA.U UP0, `(.L_x_2) ;  /* 0x0000000100247547 */ /* 0x000fea000b800000 */
[----:B------:R-:W2:Y:S02]  /*01e0*/  LDCU.64 UR8, c[0x0][0x8a8] ;  /* 0x00011500ff0877ac */ /* 0x000ea40008000a00 */
[----:B--2---:R-:W-:-:S04]  /*01f0*/  UISETP.NE.U32.AND UP0, UPT, UR8, URZ, UPT ;  /* 0x000000ff0800728c */ /* 0x004fc8000bf05070 */
[----:B------:R-:W-:-:S09]  /*0200*/  UISETP.NE.AND.EX UP0, UPT, UR9, URZ, UPT, UP0 ;  /* 0x000000ff0900728c */ /* 0x000fd2000bf05300 */
[----:B------:R-:W-:Y:S05]  /*0210*/  BRA.U !UP0, `(.L_x_3) ;  /* 0x00000001080c7547 */ /* 0x000fea000b800000 */
[----:B-1----:R-:W1:Y:S02]  /*0220*/  LDC.64 R2, c[0x0][0x8a8] ;  /* 0x00022a00ff027b82 */ /* 0x002e640000000a00 */
[----:B-1----:R2:W5:Y:S01]  /*0230*/  LDG.E R47, desc[UR46][R2.64] ;  /* 0x0000002e022f7981 */ /* 0x002562000c1e1900 */
[----:B------:R-:W-:Y:S05]  /*0240*/  BRA `(.L_x_2) ;  /* 0x0000000000087947 */ /* 0x000fea0003800000 */
.L_x_3:
[----:B------:R-:W2:Y:S02]  /*0250*/  LDCU UR8, c[0x0][0x8a0] ;  /* 0x00011400ff0877ac */ /* 0x000ea40008000800 */
[----:B--2---:R-:W-:Y:S02]  /*0260*/  MOV R47, UR8 ;  /* 0x00000008002f7c02 */ /* 0x004fe40008000f00 */
.L_x_2:
[----:B------:R-:W-:Y:S01]  /*0270*/  IMAD.U32 R0, RZ, RZ, UR10 ;  /* 0x0000000aff007e24 */ /* 0x000fe2000f8e00ff */
[----:B------:R-:W-:Y:S04]  /*0280*/  BSSY.RECONVERGENT B0, `(.L_x_4) ;  /* 0x000000c000007945 */ /* 0x000fe80003800200 */
[C---:B------:R-:W-:Y:S02]  /*0290*/  ISETP.NE.OR P2, PT, R0.reuse, 0x1, !P1 ;  /* 0x000000010000780c */ /* 0x040fe40004f45670 */
[----:B------:R-:W-:-:S11]  /*02a0*/  ISETP.NE.OR P0, PT, R0, 0x3, !P1 ;  /* 0x000000030000780c */ /* 0x000fd60004f05670 */
[----:B------:R-:W-:Y:S05]  /*02b0*/  @P2 BRA `(.L_x_5) ;  /* 0x0000000000202947 */ /* 0x000fea0003800000 */
[----:B------:R-:W3:Y:S02]  /*02c0*/  LDCU.64 UR8, c[0x0][0x348] ;  /* 0x00006900ff0877ac */ /* 0x000ee40008000a00 */
[----:B---3--:R-:W-:Y:S02]  /*02d0*/  UIADD3 UR12, UP1, UPT, UR8, 0x80, URZ ;  /* 0x00000080080c7890 */ /* 0x008fe4000ff3e0ff */
[----:B------:R-:W-:Y:S02]  /*02e0*/  UIADD3 UR8, UP0, UPT, UR8, 0x180, URZ ;  /* 0x0000018008087890 */ /* 0x000fe4000ff1e0ff */
[----:B------:R-:W-:Y:S02]  /*02f0*/  UIADD3.X UR13, UPT, UPT, URZ, UR9, URZ, UP1, !UPT ;  /* 0x00000009ff0d7290 */ /* 0x000fe40008ffe4ff */
[----:B------:R-:W-:-:S07]  /*0300*/  UIADD3.X UR9, UPT, UPT, URZ, UR9, URZ, UP0, !UPT ;  /* 0x00000009ff097290 */ /* 0x000fce00087fe4ff */
[----:B------:R3:W-:Y:S02]  /*0310*/  UTMACCTL.PF [UR12] ;  /* 0x000000000c0079b9 */ /* 0x0007e40008040000 */
[----:B------:R3:W-:Y:S02]  /*0320*/  UTMACCTL.PF [UR8] ;  /* 0x00000000080079b9 */ /* 0x0007e40008040000 */
[----:B---3--:R-:W-:Y:S01]  /*0330*/  NOP ;  /* 0x0000000000007918 */ /* 0x008fe20000000000 */
.L_x_5:
[----:B------:R-:W-:Y:S05]  /*0340*/  BSYNC.RECONVERGENT B0 ;  /* 0x0000000000007941 */ /* 0x000fea0003800200 */
.L_x_4:
[----:B------:R-:W-:Y:S04]  /*0350*/  BSSY.RECONVERGENT B0, `(.L_x_6) ;  /* 0x000000a000007945 */ /* 0x000fe80003800200 */
        /* <DEDUP_REMOVED lines=9> */
.L_x_7:
[----:B------:R-:W-:Y:S05]  /*03f0*/  BSYNC.RECONVERGENT B0 ;  /* 0x0000000000007941 */ /* 0x000fea0003800200 */
.L_x_6:
[----:B------:R-:W3:Y:S01]  /*0400*/  LDCU.64 UR8, c[0x0][0x888] ;  /* 0x00011100ff0877ac */ /* 0x000ee20008000a00 */
[----:B------:R-:W-:Y:S02]  /*0410*/  UISETP.EQ.U32.AND UP1, UPT, UR6, URZ, UPT ;  /* 0x000000ff0600728c */ /* 0x000fe4000bf22070 */
[----:B------:R-:W-:Y:S02]  /*0420*/  UPLOP3.LUT UP5, UPT, UPT, UPT, UPT, 0x80, 0x8 ;  /* 0x000000000008789c */ /* 0x000fe40003faf070 */
[----:B---3--:R-:W-:-:S04]  /*0430*/  UISETP.NE.U32.AND UP0, UPT, UR8, URZ, UPT ;  /* 0x000000ff0800728c */ /* 0x008fc8000bf05070 */
[----:B------:R-:W-:-:S04]  /*0440*/  UISETP.NE.AND.EX UP0, UPT, UR9, URZ, UPT, UP0 ;  /* 0x000000ff0900728c */ /* 0x000fc8000bf05300 */
[----:B------:R-:W-:-:S04]  /*0450*/  UISETP.EQ.OR.EX UP2, UPT, UR7, URZ, !UP0, UP1 ;  /* 0x000000ff0700728c */ /* 0x000fc8000c742710 */
[----:B------:R-:W-:-:S05]  /*0460*/  UP2UR UR50, UPR, URZ, 0x4 ;  /* 0x00000004ff327883 */ /* 0x000fca0008000000 */
[----:B------:R-:W-:Y:S07]  /*0470*/  BRA.U !UP2, `(.L_x_8) ;  /* 0x000000010a207547 */ /* 0x000fee000b800000 */
[----:B------:R-:W-:Y:S01]  /*0480*/  UISETP.NE.U32.AND UP2, UPT, UR6, URZ, UPT ;  /* 0x000000ff0600728c */ /* 0x000fe2000bf45070 */
[----:B-----5:R-:W-:Y:S01]  /*0490*/  FSETP.NEU.AND P0, PT, R49, RZ, PT ;  /* 0x000000ff3100720b */ /* 0x020fe20003f0d000 */
[----:B------:R-:W-:Y:S02]  /*04a0*/  USEL UR6, URZ, 0xffffffff, UP0 ;  /* 0xffffffffff067887 */ /* 0x000fe40008000000 */
[----:B------:R-:W-:-:S10]  /*04b0*/  UISETP.NE.AND.EX UP2, UPT, UR7, URZ, UPT, UP2 ;  /* 0x000000ff0700728c */ /* 0x000fd4000bf45320 */
[----:B------:R-:W-:Y:S01]  /*04c0*/  VOTEU.ANY UP1, P0 ;  /* 0x0000000000ff7886 */ /* 0x000fe20000020100 */
[----:B------:R-:W-:-:S04]  /*04d0*/  @!UP2 USEL UR6, URZ, 0xffffffff, UP1 ;  /* 0xffffffffff06a887 */ /* 0x000fc80008800000 */
[----:B------:R-:W-:-:S04]  /*04e0*/  ULOP3.LUT UR6, UR6, 0x1, URZ, 0xc0, !UPT ;  /* 0x0000000106067892 */ /* 0x000fc8000f8ec0ff */
[----:B------:R-:W-:-:S11]  /*04f0*/  UISETP.NE.U32.AND UP5, UPT, UR6, 0x1, UPT ;  /* 0x000000010600788c */ /* 0x000fd6000bfa5070 */
.L_x_8:
[----:B------:R-:W3:Y:S01]  /*0500*/  SHFL.IDX PT, R0, R96, RZ, 0x1f ;  /* 0x00001fff60007589 */ /* 0x000ee200000e0000 */
[----:B------:R-:W-:-:S04]  /*0510*/  UISETP.NE.AND UP1, UPT, UR10, 0x2, UPT ;  /* 0x000000020a00788c */ /* 0x000fc8000bf25270 */
[----:B------:R-:W-:Y:S02]  /*0520*/  UISETP.EQ.AND UP2, UPT, UR5, URZ, !UP1 ;  /* 0x000000ff0500728c */ /* 0x000fe4000cf42270 */
[----:B------:R-:W-:-:S04]  /*0530*/  USEL UR6, URZ, 0x1, UP1 ;  /* 0x00000001ff067887 */ /* 0x000fc80008800000 */
[----:B------:R-:W-:Y:S02]  /*0540*/  PLOP3.LUT P5, PT, P1, PT, UP2, 0x80, 0x8 ;  /* 0x000000000008781c */ /* 0x000fe40000faf028 */
[----:B---3--:R-:W-:-:S13]  /*0550*/  ISETP.NE.AND P0, PT, R0, RZ, PT ;  /* 0x000000ff0000720c */ /* 0x008fda0003f05270 */
[----:B------:R-:W-:Y:S05]  /*0560*/  @P0 BRA `(.L_x_9) ;  /* 0x00000000003c0947 */ /* 0x000fea0003800000 */
[----:B------:R-:W-:Y:S01]  /*0570*/  UMOV UR8, 0x400 ;  /* 0x0000040000087882 */ /* 0x000fe20000000000 */
[----:B------:R-:W-:Y:S01]  /*0580*/  UMOV UR7, 0x1 ;  /* 0x0000000100077882 */ /* 0x000fe20000000000 */
[----:B------:R-:W-:Y:S02]  /*0590*/  ULEA UR8, UR37, UR8, 0x18 ;  /* 0x0000000825087291 */ /* 0x000fe4000f8ec0ff */
[----:B------:R-:W-:-:S04]  /*05a0*/  UIADD3 UR12, UPT, UPT, -UR7, 0x100000, URZ ;  /* 0x00100000070c7890 */ /* 0x000fc8000fffe1ff */
[----:B------:R-:W-:Y:S02]  /*05b0*/  USHF.L.U32 UR13, UR12, 0xb, URZ ;  /* 0x0000000b0c0d7899 */ /* 0x000fe400080006ff */
[----:B------:R-:W-:Y:S01]  /*05c0*/  USHF.L.U32 UR12, UR12, 0x1, URZ ;  /* 0x000000010c0c7899 */ /* 0x000fe200080006ff */
[----:B------:R-:W-:Y:S01]  /*05d0*/  ELECT P0, URZ, PT ;  /* 0x0000000000ff782f */ /* 0x000fe20003800000 */
[----:B------:R-:W3:Y:S10]  /*05e0*/  FENCE.VIEW.ASYNC.S ;  /* 0x00000000000073c6 */ /* 0x000ef40000000000 */
[----:B---3--:R3:W4:Y:S01]  /*05f0*/  SYNCS.EXCH.64 URZ, [UR8], UR12 ;  /* 0x0000000c08ff75b2 */ /* 0x0087220008000100 */
[----:B------:R3:W1:Y:S01]  /*0600*/  SYNCS.EXCH.64 URZ, [UR8+0x18], UR12 ;  /* 0x0000180c08ff75b2 */ /* 0x0006620008000100 */
[----:B------:R3:W1:Y:S01]  /*0610*/  SYNCS.EXCH.64 URZ, [UR8+0x8], UR12 ;  /* 0x0000080c08ff75b2 */ /* 0x0006620008000100 */
[----:B------:R3:W1:Y:S01]  /*0620*/  SYNCS.EXCH.64 URZ, [UR8+0x20], UR12 ;  /* 0x0000200c08ff75b2 */ /* 0x0006620008000100 */
[----:B------:R3:W1:Y:S01]  /*0630*/  SYNCS.EXCH.64 URZ, [UR8+0x10], UR12 ;  /* 0x0000100c08ff75b2 */ /* 0x0006620008000100 */
[----:B------:R3:W1:Y:S01]  /*0640*/  SYNCS.EXCH.64 URZ, [UR8+0x28], UR12 ;  /* 0x0000280c08ff75b2 */ /* 0x0006620008000100 */
[----:B------:R-:W-:Y:S01]  /*0650*/  NOP ;  /* 0x0000000000007918 */ /* 0x000fe20000000000 */
.L_x_9:
[----:B------:R-:W2:Y:S01]  /*0660*/  SHFL.IDX PT, R0, R96, RZ, 0x1f ;  /* 0x00001fff60007589 */ /* 0x000ea200000e0000 */
[----:B------:R-:W-:Y:S01]  /*0670*/  NOP ;  /* 0x0000000000007918 */ /* 0x000fe20000000000 */
[----:B--2---:R-:W-:-:S13]  /*0680*/  ISETP.NE.AND P0, PT, R0, 0x1, PT ;  /* 0x000000010000780c */ /* 0x004fda0003f05270 */
[----:B------:R-:W-:Y:S05]  /*0690*/  @P0 BRA `(.L_x_10) ;  /* 0x0000000000540947 */ /* 0x000fea0003800000 */
[----:B------:R-:W-:Y:S01]  /*06a0*/  UMOV UR9, 0x400 ;  /* 0x0000040000097882 */ /* 0x000fe20000000000 */
[----:B---3--:R-:W-:Y:S01]  /*06b0*/  UMOV UR8, 0x20 ;  /* 0x0000002000087882 */ /* 0x008fe20000000000 */
[----:B------:R-:W-:Y:S01]  /*06c0*/  UMOV UR7, 0x80 ;  /* 0x0000008000077882 */ /* 0x000fe20000000000 */
[----:B------:R-:W-:Y:S02]  /*06d0*/  ULEA UR9, UR37, UR9, 0x18 ;  /* 0x0000000925097291 */ /* 0x000fe4000f8ec0ff */
[----:B------:R-:W-:-:S04]  /*06e0*/  UIADD3 UR12, UPT, UPT, -UR8, 0x100000, URZ ;  /* 0x00100000080c7890 */ /* 0x000fc8000fffe1ff */
[----:B------:R-:W-:Y:S02]  /*06f0*/  USHF.L.U32 UR13, UR12, 0xb, URZ ;  /* 0x0000000b0c0d7899 */ /* 0x000fe400080006ff */
[----:B------:R-:W-:Y:S02]  /*0700*/  USHF.L.U32 UR12, UR12, 0x1, URZ ;  /* 0x000000010c0c7899 */ /* 0x000fe400080006ff */
[----:B------:R-:W-:-:S04]  /*0710*/  UIADD3 UR14, UPT, UPT, -UR7, 0x100000, URZ ;  /* 0x00100000070e7890 */ /* 0x000fc8000fffe1ff */
[----:B------:R-:W-:Y:S02]  /*0720*/  USHF.L.U32 UR15, UR14, 0xb, URZ ;  /* 0x0000000b0e0f7899 */ /* 0x000fe400080006ff */
[----:B------:R-:W-:Y:S01]  /*0730*/  USHF.L.U32 UR14, UR14, 0x1, URZ ;  /* 0x000000010e0e7899 */ /* 0x000fe200080006ff */
[----:B------:R-:W-:Y:S01]  /*0740*/  ELECT P0, URZ, PT ;  /* 0x0000000000ff782f */ /* 0x000fe20003800000 */
[----:B------:R-:W2:Y:S02]  /*0750*/  FENCE.VIEW.ASYNC.S ;  /* 0x00000000000073c6 */ /* 0x000ea40000000000 */
[----:B--2---:R2:W3:Y:S08]  /*0760*/  SYNCS.EXCH.64 URZ, [UR9+0x30], UR12 ;  /* 0x0000300c09ff75b2 */ /* 0x0044f00008000100 */
[----:B------:R2:W1:Y:S01]  /*0770*/  SYNCS.EXCH.64 URZ, [UR9+0x50], UR14 ;  /* 0x0000500e09ff75b2 */ /* 0x0004620008000100 */
[----:B------:R2:W1:Y:S01]  /*0780*/  SYNCS.EXCH.64 URZ, [UR9+0x38], UR12 ;  /* 0x0000380c09ff75b2 */ /* 0x0004620008000100 */
[----:B------:R2:W1:Y:S01]  /*0790*/  SYNCS.EXCH.64 URZ, [UR9+0x58], UR14 ;  /* 0x0000580e09ff75b2 */ /* 0x0004620008000100 */
[----:B------:R2:W1:Y:S01]  /*07a0*/  SYNCS.EXCH.64 URZ, [UR9+0x40], UR12 ;  /* 0x0000400c09ff75b2 */ /* 0x0004620008000100 */
[----:B------:R2:W1:Y:S01]  /*07b0*/  SYNCS.EXCH.64 URZ, [UR9+0x60], UR14 ;  /* 0x0000600e09ff75b2 */ /* 0x0004620008000100 */
[----:B------:R2:W1:Y:S01]  /*07c0*/  SYNCS.EXCH.64 URZ, [UR9+0x48], UR12 ;  /* 0x0000480c09ff75b2 */ /* 0x0004620008000100 */
[----:B------:R2:W1:Y:S01]  /*07d0*/  SYNCS.EXCH.64 URZ, [UR9+0x68], UR14 ;  /* 0x0000680e09ff75b2 */ /* 0x0004620008000100 */
[----:B------:R-:W-:Y:S01]  /*07e0*/  NOP ;  /* 0x0000000000007918 */ /* 0x000fe20000000000 */
.L_x_10:
[----:B------:R-:W4:Y:S01]  /*07f0*/  SHFL.IDX PT, R0, R96, RZ, 0x1f ;  /* 0x00001fff60007589 */ /* 0x000f2200000e0000 */
[----:B------:R-:W-:Y:S01]  /*0800*/  NOP ;  /* 0x0000000000007918 */ /* 0x000fe20000000000 */
[----:B----4-:R-:W-:-:S13]  /*0810*/  ISETP.NE.AND P0, PT, R0, 0x3, PT ;  /* 0x000000030000780c */ /* 0x010fda0003f05270 */
[----:B------:R-:W-:Y:S05]  /*0820*/  @P0 BRA `(.L_x_11) ;  /* 0x00000000002c0947 */ /* 0x000fea0003800000 */
[----:B---3--:R-:W-:Y:S01]  /*0830*/  UMOV UR8, 0x400 ;  /* 0x0000040000087882 */ /* 0x008fe20000000000 */
[----:B------:R-:W-:Y:S01]  /*0840*/  UMOV UR7, 0x20 ;  /* 0x0000002000077882 */ /* 0x000fe20000000000 */
[----:B------:R-:W-:Y:S02]  /*0850*/  ULEA UR8, UR37, UR8, 0x18 ;  /* 0x0000000825087291 */ /* 0x000fe4000f8ec0ff */
[----:B--2---:R-:W-:-:S04]  /*0860*/  UIADD3 UR12, UPT, UPT, -UR7, 0x100000, URZ ;  /* 0x00100000070c7890 */ /* 0x004fc8000fffe1ff */
[----:B------:R-:W-:Y:S02]  /*0870*/  USHF.L.U32 UR13, UR12, 0xb, URZ ;  /* 0x0000000b0c0d7899 */ /* 0x000fe400080006ff */
[----:B------:R-:W-:Y:S01]  /*0880*/  USHF.L.U32 UR12, UR12, 0x1, URZ ;  /* 0x000000010c0c7899 */ /* 0x000fe200080006ff */
[----:B------:R-:W-:Y:S01]  /*0890*/  ELECT P0, URZ, PT ;  /* 0x0000000000ff782f */ /* 0x000fe20003800000 */
[----:B------:R-:W2:Y:S10]  /*08a0*/  FENCE.VIEW.ASYNC.S ;  /* 0x00000000000073c6 */ /* 0x000eb40000000000 */
[----:B--2---:R4:W2:Y:S01]  /*08b0*/  SYNCS.EXCH.64 URZ, [UR8+0x70], UR12 ;  /* 0x0000700c08ff75b2 */ /* 0x0048a20008000100 */
[----:B------:R4:W3:Y:S02]  /*08c0*/  SYNCS.EXCH.64 URZ, [UR8+0x78], UR12 ;  /* 0x0000780c08ff75b2 */ /* 0x0008e40008000100 */
[----:B----4-:R-:W-:Y:S01]  /*08d0*/  NOP ;  /* 0x0000000000007918 */ /* 0x010fe20000000000 */
.L_x_11:
[----:B------:R-:W4:Y:S01]  /*08e0*/  SHFL.IDX PT, R0, R96, RZ, 0x1f ;  /* 0x00001fff60007589 */ /* 0x000f2200000e0000 */
[----:B------:R-:W-:Y:S01]  /*08f0*/  NOP ;  /* 0x0000000000007918 */ /* 0x000fe20000000000 */
[----:B----4-:R-:W-:-:S13]  /*0900*/  ISETP.NE.AND P0, PT, R0, 0x4, PT ;  /* 0x000000040000780c */ /* 0x010fda0003f05270 */
[----:B------:R-:W-:Y:S05]  /*0910*/  @P0 BRA `(.L_x_12) ;  /* 0x0000000000480947 */ /* 0x000fea0003800000 */
[----:B--2---:R-:W-:Y:S01]  /*0920*/  UMOV UR9, 0x1e0 ;  /* 0x000001e000097882 */ /* 0x004fe20000000000 */
[----:B---3--:R-:W-:Y:S01]  /*0930*/  UMOV UR8, 0x400 ;  /* 0x0000040000087882 */ /* 0x008fe20000000000 */
[----:B------:R-:W-:Y:S01]  /*0940*/  USEL UR9, UR9, 0x1a0, UP5 ;  /* 0x000001a009097887 */ /* 0x000fe2000a800000 */
        /* <DEDUP_REMOVED lines=10> */
[----:B--2---:R4:W2:Y:S08]  /*09f0*/  SYNCS.EXCH.64 URZ, [UR8+0x80], UR12 ;  /* 0x0000800c08ff75b2 */ /* 0x0048b00008000100 */
[----:B------:R4:W3:Y:S01]  /*0a00*/  SYNCS.EXCH.64 URZ, [UR8+0x90], UR14 ;  /* 0x0000900e08ff75b2 */ /* 0x0008e20008000100 */
[----:B------:R4:W1:Y:S01]  /*0a10*/  SYNCS.EXCH.64 URZ, [UR8+0x88], UR12 ;  /* 0x0000880c08ff75b2 */ /* 0x0008620008000100 */
[----:B------:R4:W1:Y:S02]  /*0a20*/  SYNCS.EXCH.64 URZ, [UR8+0x98], UR14 ;  /* 0x0000980e08ff75b2 */ /* 0x0008640008000100 */
[----:B----4-:R-:W-:Y:S01]  /*0a30*/  NOP ;  /* 0x0000000000007918 */ /* 0x010fe20000000000 */
.L_x_12:
[----:B------:R-:W4:Y:S01]  /*0a40*/  SHFL.IDX PT, R0, R96, RZ, 0x1f ;  /* 0x00001fff60007589 */ /* 0x000f2200000e0000 */
[----:B------:R-:W-:Y:S01]  /*0a50*/  NOP ;  /* 0x0000000000007918 */ /* 0x000fe20000000000 */
[----:B----4-:R-:W-:-:S13]  /*0a60*/  ISETP.NE.AND P0, PT, R0, 0x5, PT ;  /* 0x000000050000780c */ /* 0x010fda0003f05270 */
[----:B------:R-:W-:Y:S05]  /*0a70*/  @P0 BRA `(.L_x_13) ;  /* 0x0000000000540947 */ /* 0x000fea0003800000 */
[----:B--2---:R-:W-:Y:S01]  /*0a80*/  UMOV UR9, 0x400 ;  /* 0x0000040000097882 */ /* 0x004fe20000000000 */
        /* <DEDUP_REMOVED lines=14> */
[----:B------:R4:W1:Y:S01]  /*0b70*/  SYNCS.EXCH.64 URZ, [UR9+0xc8], UR14 ;  /* 0x0000c80e09ff75b2 */ /* 0x0008620008000100 */
[----:B------:R4:W1:Y:S01]  /*0b80*/  SYNCS.EXCH.64 URZ, [UR9+0xb0], UR12 ;  /* 0x0000b00c09ff75b2 */ /* 0x0008620008000100 */
[----:B------:R4:W1:Y:S01]  /*0b90*/  SYNCS.EXCH.64 URZ, [UR9+0xd0], UR14 ;  /* 0x0000d00e09ff75b2 */ /* 0x0008620008000100 */
[----:B------:R4:W1:Y:S01]  /*0ba0*/  SYNCS.EXCH.64 URZ, [UR9+0xb8], UR12 ;  /* 0x0000b80c09ff75b2 */ /* 0x0008620008000100 */
[----:B------:R4:W1:Y:S02]  /*0bb0*/  SYNCS.EXCH.64 URZ, [UR9+0xd8], UR14 ;  /* 0x0000d80e09ff75b2 */ /* 0x0008640008000100 */
[----:B----4-:R-:W-:Y:S01]  /*0bc0*/  NOP ;  /* 0x0000000000007918 */ /* 0x010fe20000000000 */
.L_x_13:
[----:B------:R-:W4:Y:S01]  /*0bd0*/  SHFL.IDX PT, R0, R96, RZ, 0x1f ;  /* 0x00001fff60007589 */ /* 0x000f2200000e0000 */
[----:B------:R-:W-:Y:S01]  /*0be0*/  ISETP.NE.OR P1, PT, RZ, UR10, !P1 ;  /* 0x0000000aff007c0c */ /* 0x000fe2000cf25670 */
        /* <DEDUP_REMOVED lines=12> */
[----:B------:R4:W3:Y:S01]  /*0cb0*/  SYNCS.EXCH.64 URZ, [UR8+0xf0], UR12 ;  /* 0x0000f00c08ff75b2 */ /* 0x0008e20008000100 */
[----:B------:R4:W1:Y:S01]  /*0cc0*/  SYNCS.EXCH.64 URZ, [UR8+0xe8], UR12 ;  /* 0x0000e80c08ff75b2 */ /* 0x0008620008000100 */
[----:B------:R4:W1:Y:S02]  /*0cd0*/  SYNCS.EXCH.64 URZ, [UR8+0xf8], UR12 ;  /* 0x0000f80c08ff75b2 */ /* 0x0008640008000100 */
[----:B----4-:R-:W-:Y:S01]  /*0ce0*/  NOP ;  /* 0x0000000000007918 */ /* 0x010fe20000000000 */
.L_x_14:
[----:B------:R-:W-:Y:S01]  /*0cf0*/  VOTEU.ALL UP1, P1 ;  /* 0x0000000000ff7886 */ /* 0x000fe20000820000 */
[----:B---3--:R-:W3:Y:S01]  /*0d00*/  LDCU UR8, c[0x0][0x36c] ;  /* 0x00006d80ff0877ac */ /* 0x008ee20008000800 */
[----:B------:R-:W-:Y:S01]  /*0d10*/  NOP ;  /* 0x0000000000007918 */ /* 0x000fe20000000000 */
[----:B------:R-:W-:Y:S01]  /*0d20*/  LOP3.LUT R10, R105, 0x1f, RZ, 0xc0, !PT ;  /* 0x0000001f690a7812 */ /* 0x000fe200078ec0ff */
[----:B--2---:R-:W-:Y:S01]  /*0d30*/  UMOV UR12, 0x20 ;  /* 0x00000020000c7882 */ /* 0x004fe20000000000 */
[----:B------:R-:W-:Y:S01]  /*0d40*/  @!UP1 UMOV UR7, 0x400 ;  /* 0x0000040000079882 */ /* 0x000fe20000000000 */
[----:B------:R-:W-:-:S04]  /*0d50*/  @!UP1 UIADD3 UR12, UPT, UPT, -UR12, 0x100000, URZ ;  /* 0x001000000c0c9890 */ /* 0x000fc8000fffe1ff */
[----:B------:R-:W-:Y:S02]  /*0d60*/  @!UP1 USHF.L.U32 UR13, UR12, 0xb, URZ ;  /* 0x0000000b0c0d9899 */ /* 0x000fe400080006ff */
[----:B------:R-:W-:Y:S02]  /*0d70*/  @!UP1 USHF.L.U32 UR12, UR12, 0x1, URZ ;  /* 0x000000010c0c9899 */ /* 0x000fe400080006ff */
[----:B------:R-:W-:Y:S01]  /*0d80*/  @!UP1 ULEA UR7, UR37, UR7, 0x18 ;  /* 0x0000000725079291 */ /* 0x000fe2000f8ec0ff */
[----:B------:R-:W-:Y:S01]  /*0d90*/  VOTEU.ALL UP1, P1 ;  /* 0x0000000000ff7886 */ /* 0x000fe20000820000 */
[----:B------:R-:W-:Y:S01]  /*0da0*/  UISETP.NE.AND UP4, UPT, UR10, URZ, UPT ;  /* 0x000000ff0a00728c */ /* 0x000fe2000bf85270 */
[----:B------:R-:W2:Y:S09]  /*0db0*/  FENCE.VIEW.ASYNC.S ;  /* 0x00000000000073c6 */ /* 0x000eb20000000000 */
[----:B--2---:R2:W4:Y:S01]  /*0dc0*/  @!UP1 SYNCS.EXCH.64 URZ, [UR7+0x100], UR12 ;  /* 0x0001000c07ff95b2 */ /* 0x0045220008000100 */
[----:B---3--:R-:W-:-:S09]  /*0dd0*/  UISETP.EQ.U32.AND UP1, UPT, UR8, 0x1, UPT ;  /* 0x000000010800788c */ /* 0x008fd2000bf22070 */
[----:B------:R-:W-:Y:S05]  /*0de0*/  BRA.U !UP1, `(.L_x_15) ;  /* 0x0000000109087547 */ /* 0x000fea000b800000 */
[----:B-1--4-:R-:W-:Y:S01]  /*0df0*/  UCGABAR_ARV ;  /* 0x00000000000079c7 */ /* 0x012fe20008000000 */
[----:B------:R-:W-:Y:S05]  /*0e00*/  BRA `(.L_x_16) ;  /* 0x0000000000047947 */ /* 0x000fea0003800000 */
.L_x_15:
[----:B-1--4-:R-:W-:Y:S01]  /*0e10*/  NOP ;  /* 0x0000000000007918 */ /* 0x012fe20000000000 */
.L_x_16:
[----:B------:R-:W1:Y:S01]  /*0e20*/  S2R R15, SR_CTAID.Y ;  /* 0x00000000000f7919 */ /* 0x000e620000002600 */
[----:B------:R-:W-:-:S05]  /*0e30*/  CS2R.32 R91, SR_CgaSize ;  /* 0x00000000005b7805 */ /* 0x000fca0000008a00 */
[----:B------:R-:W-:-:S05]  /*0e40*/  IMAD R91, R91, -0xa0, RZ ;  /* 0xffffff605b5b7824 */ /* 0x000fca00078e02ff */
[----:B--2---:R-:W-:-:S14]  /*0e50*/  R2UR UR7, R91 ;  /* 0x000000005b0772ca */ /* 0x004fdc00000e0000 */
[----:B------:R-:W2:Y:S01]  /*0e60*/  LDCU UR7, c[0x0][UR7+0x2b4] ;  /* 0x00005680070777ac */ /* 0x000ea20008000800 */
[----:B------:R-:W-:-:S05]  /*0e70*/  CS2R.32 R0, SR_CgaSize ;  /* 0x0000000000007805 */ /* 0x000fca0000008a00 */
[----:B------:R-:W-:-:S06]  /*0e80*/  IMAD R0, R0, -0xa0, RZ ;  /* 0xffffff6000007824 */ /* 0x000fcc00078e02ff */
[----:B------:R-:W3:Y:S01]  /*0e90*/  LDC R0, c[0x0][R0+0x2a4] ;  /* 0x0000a90000007b82 */ /* 0x000ee20000000800 */
[----:B------:R-:W-:Y:S01]  /*0ea0*/  PRMT R8, RZ, 0x7610, R8 ;  /* 0x00007610ff087816 */ /* 0x000fe20000000008 */
[----:B------:R-:W4:Y:S01]  /*0eb0*/  S2R R9, SR_CTAID.X ;  /* 0x0000000000097919 */ /* 0x000f220000002500 */
[----:B------:R-:W-:-:S05]  /*0ec0*/  CS2R.32 R91, SR_CgaSize ;  /* 0x00000000005b7805 */ /* 0x000fca0000008a00 */
[----:B------:R-:W-:-:S05]  /*0ed0*/  IMAD R91, R91, -0xa0, RZ ;  /* 0xffffff605b5b7824 */ /* 0x000fca00078e02ff */
[----:B------:R-:W-:-:S14]  /*0ee0*/  R2UR UR8, R91 ;  /* 0x000000005b0872ca */ /* 0x000fdc00000e0000 */
[----:B------:R-:W3:Y:S01]  /*0ef0*/  LDCU UR8, c[0x0][UR8+0x2b0] ;  /* 0x00005600080877ac */ /* 0x000ee20008000800 */
[----:B------:R-:W-:Y:S01]  /*0f00*/  UISETP.NE.AND UP2, UPT, UR10, 0x2, UPT ;  /* 0x000000020a00788c */ /* 0x000fe2000bf45270 */
[----:B------:R-:W2:Y:S01]  /*0f10*/  LDC R11, c[0x0][0xb24] ;  /* 0x0002c900ff0b7b82 */ /* 0x000ea20000000800 */
[----:B------:R-:W-:-:S05]  /*0f20*/  CS2R.32 R2, SR_CgaSize ;  /* 0x0000000000027805 */ /* 0x000fca0000008a00 */
[----:B------:R-:W-:-:S06]  /*0f30*/  IMAD R2, R2, -0xa0, RZ ;  /* 0xffffff6002027824 */ /* 0x000fcc00078e02ff */
[----:B------:R-:W3:Y:S08]  /*0f40*/  LDC R2, c[0x0][R2+0x2a0] ;  /* 0x0000a80002027b82 */ /* 0x000ef00000000800 */
[----:B------:R-:W3:Y:S01]  /*0f50*/  LDC R40, c[0x0][0xb24] ;  /* 0x0002c900ff287b82 */ /* 0x000ee20000000800 */
[----:B-1----:R-:W-:-:S07]  /*0f60*/  I2FP.F32.U32 R90, R15 ;  /* 0x0000000f005a7245 */ /* 0x002fce0000201000 */
[----:B------:R-:W1:Y:S01]  /*0f70*/  S2UR UR36, SR_CTAID.Z ;  /* 0x00000000002479c3 */ /* 0x000e620000002700 */
[----:B--2---:R-:W-:Y:S01]  /*0f80*/  ISETP.GE.AND P0, PT, R11, 0x1, PT ;  /* 0x000000010b00780c */ /* 0x004fe20003f06270 */
[----:B----4-:R-:W-:Y:S01]  /*0f90*/  IMAD.MOV.U32 R14, RZ, RZ, R9 ;  /* 0x000000ffff0e7224 */ /* 0x010fe200078e0009 */
[----:B------:R-:W-:Y:S01]  /*0fa0*/  I2FP.F32.U32 R91, R9 ;  /* 0x00000009005b7245 */ /* 0x000fe20000201000 */
[----:B------:R-:W-:Y:S01]  /*0fb0*/  FMUL R90, R90, UR7 ;  /* 0x000000075a5a7c20 */ /* 0x000fe20008400000 */
[----:B------:R-:W2:Y:S03]  /*0fc0*/  LDCU UR7, c[0x0][0xb30] ;  /* 0x00016600ff0777ac */ /* 0x000ea60008000800 */
[----:B---3--:R-:W-:Y:S02]  /*0fd0*/  FMUL R91, R91, UR8 ;  /* 0x000000085b5b7c20 */ /* 0x008fe40008400000 */
[----:B------:R-:W3:Y:S08]  /*0fe0*/  F2I.U32.TRUNC.NTZ R90, R90 ;  /* 0x0000005a005a7305 */ /* 0x000ef0000020f000 */
[----:B------:R-:W4:Y:S01]  /*0ff0*/  F2I.U32.TRUNC.NTZ R91, R91 ;  /* 0x0000005b005b7305 */ /* 0x000f22000020f000 */
[----:B--2---:R-:W-:Y:S01]  /*1000*/  UISETP.NE.AND UP3, UPT, UR7, 0x1, UPT ;  /* 0x000000010700788c */ /* 0x004fe2000bf65270 */
[----:B---3--:R-:W-:-:S05]  /*1010*/  IADD3 R90, PT, PT, -R90, RZ, RZ ;  /* 0x000000ff5a5a7210 */ /* 0x008fca0007ffe1ff */
[----:B------:R-:W-:Y:S01]  /*1020*/  IMAD R90, R0, R90, R15 ;  /* 0x0000005a005a7224 */ /* 0x000fe200078e020f */
[----:B------:R-:W-:Y:S01]  /*1030*/  PRMT R0, RZ, 0x7610, R0 ;  /* 0x00007610ff007816 */ /* 0x000fe20000000000 */
[----:B----4-:R-:W-:-:S04]  /*1040*/  IMAD.MOV R91, RZ, RZ, -R91 ;  /* 0x000000ffff5b7224 */ /* 0x010fc800078e0a5b */
[----:B------:R-:W-:Y:S01]  /*1050*/  IMAD R91, R2, R91, R9 ;  /* 0x0000005b025b7224 */ /* 0x000fe200078e0209 */
[----:B-1----:R-:W-:Y:S06]  /*1060*/  BRA.U UP4, `(.L_x_17) ;  /* 0x0000000104247547 */ /* 0x002fec000b800000 */
[----:B------:R-:W-:Y:S01]  /*1070*/  ISETP.NE.AND P1, PT, R90, RZ, PT ;  /* 0x000000ff5a00720c */ /* 0x000fe20003f25270 */
[----:B------:R-:W-:Y:S01]  /*1080*/  IMAD.MOV.U32 R0, RZ, RZ, 0x3 ;  /* 0x00000003ff007424 */ /* 0x000fe200078e00ff */
[C---:B------:R-:W-:Y:S02]  /*1090*/  LOP3.LUT R2, R91.reuse, 0xfffffffe, RZ, 0xc0, !PT ;  /* 0xfffffffe5b027812 */ /* 0x040fe400078ec0ff */
[----:B------:R-:W-:Y:S02]  /*10a0*/  ISETP.LT.U32.OR P1, PT, R91, 0x2, !P1 ;  /* 0x000000025b00780c */ /* 0x000fe40004f21470 */
[----:B------:R-:W-:Y:S02]  /*10b0*/  SHF.L.U32 R0, R0, R2, RZ ;  /* 0x0000000200007219 */ /* 0x000fe400000006ff */
[----:B------:R-:W-:Y:S02]  /*10c0*/  SEL R4, RZ, 0x1, !P1 ;  /* 0x00000001ff047807 */ /* 0x000fe40004800000 */
[----:B------:R-:W-:-:S05]  /*10d0*/  SEL R3, RZ, 0x2, !P1 ;  /* 0x00000002ff037807 */ /* 0x000fca0004800000 */
[----:B------:R-:W-:-:S05]  /*10e0*/  IMAD.IADD R3, R4, 0x1, R3 ;  /* 0x0000000104037824 */ /* 0x000fca00078e0203 */
[----:B------:R-:W-:Y:S02]  /*10f0*/  PRMT R8, R3, 0x7610, R8 ;  /* 0x0000761003087816 */ /* 0x000fe40000000008 */
.L_x_17:
[----:B------:R-:W-:Y:S05]  /*1100*/  @!P0 BRA `(.L_x_18) ;  /* 0x0000000000b88947 */ /* 0x000fea0003800000 */
[----:B------:R-:W1:Y:S01]  /*1110*/  LDC.64 R4, c[0x0][0xb18] ;  /* 0x0002c600ff047b82 */ /* 0x000e620000000a00 */
[----:B------:R-:W-:-:S07]  /*1120*/  ISETP.NE.AND P0, PT, R11, 0x1, PT ;  /* 0x000000010b00780c */ /* 0x000fce0003f05270 */
[----:B------:R-:W2:Y:S08]  /*1130*/  LDC R14, c[0x0][0xb0c] ;  /* 0x0002c300ff0e7b82 */ /* 0x000eb00000000800 */
[----:B------:R-:W3:Y:S08]  /*1140*/  LDC R16, c[0x0][0x370] ;  /* 0x0000dc00ff107b82 */ /* 0x000ef00000000800 */
[----:B------:R-:W4:Y:S01]  /*1150*/  LDC R13, c[0x0][0x374] ;  /* 0x0000dd00ff0d7b82 */ /* 0x000f220000000800 */
[----:B-1----:R-:W-:-:S07]  /*1160*/  ISETP.NE.AND P1, PT, R4, 0x1, PT ;  /* 0x000000010400780c */ /* 0x002fce0003f25270 */
[----:B------:R-:W3:Y:S01]  /*1170*/  LDC.64 R6, c[0x0][0xb10] ;  /* 0x0002c400ff067b82 */ /* 0x000ee20000000a00 */
[----:B--2---:R-:W-:-:S07]  /*1180*/  ISETP.NE.AND P2, PT, R14, 0x1, PT ;  /* 0x000000010e00780c */ /* 0x004fce0003f45270 */
[----:B------:R-:W1:Y:S08]  /*1190*/  LDC R12, c[0x0][0xb20] ;  /* 0x0002c800ff0c7b82 */ /* 0x000e700000000800 */
[----:B------:R-:W2:Y:S01]  /*11a0*/  LDC.64 R2, c[0x0][0xb28] ;  /* 0x0002ca00ff027b82 */ /* 0x000ea20000000a00 */
[----:B----4-:R-:W-:-:S04]  /*11b0*/  IMAD.HI.U32 R17, R13, R5, RZ ;  /* 0x000000050d117227 */ /* 0x010fc800078e00ff */
[----:B------:R-:W-:-:S04]  /*11c0*/  IMAD.HI.U32 R5, R15, R5, RZ ;  /* 0x000000050f057227 */ /* 0x000fc800078e00ff */
[----:B---3--:R-:W-:-:S05]  /*11d0*/  IMAD.HI.U32 R18, R16, R6, RZ ;  /* 0x0000000610127227 */ /* 0x008fca00078e00ff */
[-C--:B------:R-:W-:Y:S01]  /*11e0*/  @P2 SHF.R.U32.HI R16, RZ, R7.reuse, R18 ;  /* 0x00000007ff102219 */ /* 0x080fe20000011612 */
[----:B------:R-:W-:Y:S01]  /*11f0*/  IMAD.HI.U32 R18, R9, R6, RZ ;  /* 0x0000000609127227 */ /* 0x000fe200078e00ff */
[-C--:B-1----:R-:W-:Y:S02]  /*1200*/  @P1 SHF.R.U32.HI R13, RZ, R12.reuse, R17 ;  /* 0x0000000cff0d1219 */ /* 0x082fe40000011611 */
[----:B------:R-:W-:Y:S02]  /*1210*/  SHF.R.U32.HI R5, RZ, R12, R5 ;  /* 0x0000000cff057219 */ /* 0x000fe40000011605 */
[----:B------:R-:W-:Y:S02]  /*1220*/  SHF.R.U32.HI R18, RZ, R7, R18 ;  /* 0x00000007ff127219 */ /* 0x000fe40000011612 */
[----:B------:R-:W-:Y:S01]  /*1230*/  SEL R5, R15, R5, !P1 ;  /* 0x000000050f057207 */ /* 0x000fe20004800000 */
[----:B--2---:R-:W-:Y:S01]  /*1240*/  IMAD.HI.U32 R17, R13, R2, RZ ;  /* 0x000000020d117227 */ /* 0x004fe200078e00ff */
[----:B------:R-:W-:-:S03]  /*1250*/  SEL R18, R9, R18, !P2 ;  /* 0x0000001209127207 */ /* 0x000fc60005000000 */
[----:B------:R-:W-:Y:S01]  /*1260*/  IMAD.HI.U32 R6, R16, R2, RZ ;  /* 0x0000000210067227 */ /* 0x000fe200078e00ff */
[----:B------:R-:W-:-:S04]  /*1270*/  @P0 SHF.R.U32.HI R13, RZ, R3, R17 ;  /* 0x00000003ff0d0219 */ /* 0x000fc80000011611 */
[----:B------:R-:W-:Y:S01]  /*1280*/  @P0 SHF.R.U32.HI R16, RZ, R3, R6 ;  /* 0x00000003ff100219 */ /* 0x000fe20000011606 */
[----:B------:R-:W-:-:S04]  /*1290*/  IMAD R13, R13, R11, RZ ;  /* 0x0000000b0d0d7224 */ /* 0x000fc800078e02ff */
[----:B------:R-:W-:Y:S01]  /*12a0*/  IMAD R6, R16, R11, RZ ;  /* 0x0000000b10067224 */ /* 0x000fe200078e02ff */
[----:B------:R-:W-:-:S04]  /*12b0*/  ISETP.GE.AND P1, PT, R5, R13, PT ;  /* 0x0000000d0500720c */ /* 0x000fc80003f26270 */
[----:B------:R-:W-:Y:S01]  /*12c0*/  ISETP.GE.OR P1, PT, R18, R6, P1 ;  /* 0x000000061200720c */ /* 0x000fe20000f26670 */
[----:B------:R-:W-:-:S05]  /*12d0*/  IMAD.HI.U32 R6, R5, R2, RZ ;  /* 0x0000000205067227 */ /* 0x000fca00078e00ff */
[----:B------:R-:W-:-:S04]  /*12e0*/  SHF.R.U32.HI R6, RZ, R3, R6 ;  /* 0x00000003ff067219 */ /* 0x000fc80000011606 */
[----:B------:R-:W-:-:S03]  /*12f0*/  SEL R6, R5, R6, !P0 ;  /* 0x0000000605067207 */ /* 0x000fc60004000000 */
[----:B------:R-:W-:Y:S01]  /*1300*/  @!P1 IMAD.HI.U32 R7, R18, R2, RZ ;  /* 0x0000000212079227 */ /* 0x000fe200078e00ff */
[----:B------:R-:W-:-:S04]  /*1310*/  IADD3 R2, PT, PT, -R6, RZ, RZ ;  /* 0x000000ff06027210 */ /* 0x000fc80007ffe1ff */
[----:B------:R-:W-:Y:S01]  /*1320*/  @!P1 SHF.R.U32.HI R3, RZ, R3, R7 ;  /* 0x00000003ff039219 */ /* 0x000fe20000011607 */
[----:B------:R-:W-:Y:S01]  /*1330*/  IMAD R2, R11, R2, R5 ;  /* 0x000000020b027224 */ /* 0x000fe200078e0205 */
[----:B------:R-:W-:Y:S02]  /*1340*/  IADD3 R7, PT, PT, -R5, RZ, RZ ;  /* 0x000000ff05077210 */ /* 0x000fe40007ffe1ff */
[----:B------:R-:W-:-:S03]  /*1350*/  @!P1 SEL R3, R18, R3, !P0 ;  /* 0x0000000312039207 */ /* 0x000fc60004000000 */
[----:B------:R-:W-:Y:S02]  /*1360*/  IMAD R7, R4, R7, R15 ;  /* 0x0000000704077224 */ /* 0x000fe400078e020f */
[--C-:B------:R-:W-:Y:S02]  /*1370*/  @!P1 IMAD.IADD R6, R6, 0x1, -R3.reuse ;  /* 0x0000000106069824 */ /* 0x100fe400078e0a03 */
[----:B------:R-:W-:Y:S01]  /*1380*/  @!P1 IMAD R3, R2, R16, R3 ;  /* 0x0000001002039224 */ /* 0x000fe200078e0203 */
[----:B------:R-:W-:Y:S01]  /*1390*/  IADD3 R2, PT, PT, -R18, RZ, RZ ;  /* 0x000000ff12027210 */ /* 0x000fe20007ffe1ff */
[----:B------:R-:W-:Y:S02]  /*13a0*/  @!P1 IMAD R5, R6, R11, R18 ;  /* 0x0000000b06059224 */ /* 0x000fe400078e0212 */
[----:B------:R-:W-:Y:S02]  /*13b0*/  @!P1 IMAD.MOV.U32 R18, RZ, RZ, R3 ;  /* 0x000000ffff129224 */ /* 0x000fe400078e0003 */
[----:B------:R-:W-:-:S02]  /*13c0*/  IMAD R2, R14, R2, R9 ;  /* 0x000000020e027224 */ /* 0x000fc400078e0209 */
[----:B------:R-:W-:Y:S02]  /*13d0*/  IMAD R15, R5, R4, R7 ;  /* 0x00000004050f7224 */ /* 0x000fe400078e0207 */
[----:B------:R-:W-:Y:S02]  /*13e0*/  IMAD R14, R18, R14, R2 ;  /* 0x0000000e120e7224 */ /* 0x000fe400078e0202 */
.L_x_18:
[----:B------:R-:W-:Y:S05]  /*13f0*/  BRA.U UP3, `(.L_x_19) ;  /* 0x0000000103407547 */ /* 0x000fea000b800000 */
[----:B------:R-:W1:Y:S08]  /*1400*/  LDC.64 R4, c[0x0][0xb10] ;  /* 0x0002c400ff047b82 */ /* 0x000e700000000a00 */
[----:B------:R-:W2:Y:S08]  /*1410*/  LDC.64 R2, c[0x0][0xb18] ;  /* 0x0002c600ff027b82 */ /* 0x000eb00000000a00 */
[----:B------:R-:W3:Y:S08]  /*1420*/  LDC R6, c[0x0][0xb20] ;  /* 0x0002c800ff067b82 */ /* 0x000ef00000000800 */
[----:B------:R-:W4:Y:S01]  /*1430*/  LDC R7, c[0x0][0xb0c] ;  /* 0x0002c300ff077b82 */ /* 0x000f220000000800 */
[----:B-1----:R-:W-:-:S05]  /*1440*/  IMAD.HI.U32 R4, R14, R4, RZ ;  /* 0x000000040e047227 */ /* 0x002fca00078e00ff */
[----:B------:R-:W-:Y:S01]  /*1450*/  SHF.R.U32.HI R4, RZ, R5, R4 ;  /* 0x00000005ff047219 */ /* 0x000fe20000011604 */
[----:B--2---:R-:W-:Y:S01]  /*1460*/  IMAD.HI.U32 R3, R15, R3, RZ ;  /* 0x000000030f037227 */ /* 0x004fe200078e00ff */
[----:B------:R-:W-:-:S04]  /*1470*/  ISETP.NE.AND P0, PT, R2, 0x1, PT ;  /* 0x000000010200780c */ /* 0x000fc80003f05270 */
[----:B---3--:R-:W-:-:S04]  /*1480*/  SHF.R.U32.HI R3, RZ, R6, R3 ;  /* 0x00000006ff037219 */ /* 0x008fc80000011603 */
[----:B------:R-:W-:Y:S02]  /*1490*/  SEL R3, R15, R3, !P0 ;  /* 0x000000030f037207 */ /* 0x000fe40004000000 */
[----:B----4-:R-:W-:-:S04]  /*14a0*/  ISETP.NE.AND P1, PT, R7, 0x1, PT ;  /* 0x000000010700780c */ /* 0x010fc80003f25270 */
[----:B------:R-:W-:-:S05]  /*14b0*/  SEL R5, R14, R4, !P1 ;  /* 0x000000040e057207 */ /* 0x000fca0004800000 */
[----:B------:R-:W-:Y:S02]  /*14c0*/  IMAD.IADD R4, R3, 0x1, -R5 ;  /* 0x0000000103047824 */ /* 0x000fe400078e0a05 */
[----:B------:R-:W-:Y:S02]  /*14d0*/  IMAD.IADD R3, R5, 0x1, -R3 ;  /* 0x0000000105037824 */ /* 0x000fe400078e0a03 */
[----:B------:R-:W-:Y:S02]  /*14e0*/  IMAD R14, R4, R7, R14 ;  /* 0x00000007040e7224 */ /* 0x000fe400078e020e */
[----:B------:R-:W-:Y:S02]  /*14f0*/  IMAD R15, R3, R2, R15 ;  /* 0x00000002030f7224 */ /* 0x000fe400078e020f */
.L_x_19:
[----:B------:R-:W-:Y:S05]  /*1500*/  BRA.U !UP1, `(.L_x_20) ;  /* 0x00000001090c7547 */ /* 0x000fea000b800000 */
[----:B------:R-:W-:Y:S01]  /*1510*/  UCGABAR_WAIT ;  /* 0x0000000000007dc7 */ /* 0x000fe20008000000 */
[----:B------:R-:W-:Y:S01]  /*1520*/  CCTL.IVALL ;  /* 0x00000000ff00798f */ /* 0x000fe20002000000 */
[----:B------:R-:W-:Y:S05]  /*1530*/  BRA `(.L_x_21) ;  /* 0x0000000000047947 */ /* 0x000fea0003800000 */
.L_x_20:
[----:B------:R-:W-:Y:S06]  /*1540*/  BAR.SYNC.DEFER_BLOCKING 0x0 ;  /* 0x0000000000007b1d */ /* 0x000fec0000010000 */
.L_x_21:
[----:B------:R-:W-:Y:S05]  /*1550*/  BRA.U UP2, `(.L_x_22) ;  /* 0x0000001102907547 */ /* 0x000fea000b800000 */
[----:B------:R-:W1:Y:S01]  /*1560*/  LDCU UR4, c[0x0][0x38c] ;  /* 0x00007180ff0477ac */ /* 0x000e620008000800 */
[----:B------:R-:W2:Y:S01]  /*1570*/  LDC R8, c[0x0][0x370] ;  /* 0x0000dc00ff087b82 */ /* 0x000ea20000000800 */
[C---:B------:R-:W-:Y:S01]  /*1580*/  IMAD.SHL.U32 R19, R9.reuse, 0x80, RZ ;  /* 0x0000008009137824 */ /* 0x040fe200078e00ff */
[----:B------:R-:W-:Y:S01]  /*1590*/  PLOP3.LUT P1, PT, PT, PT, UP5, 0x80, 0x8 ;  /* 0x000000000008781c */ /* 0x000fe20003f2f058 */
[----:B------:R-:W-:Y:S01]  /*15a0*/  UISETP.NE.AND UP1, UPT, UR10, URZ, UPT ;  /* 0x000000ff0a00728c */ /* 0x000fe2000bf25270 */
[----:B------:R-:W-:Y:S01]  /*15b0*/  ISETP.NE.AND P4, PT, R10, RZ, P5 ;  /* 0x000000ff0a00720c */ /* 0x000fe20002f85270 */
[----:B------:R-:W-:Y:S01]  /*15c0*/  IMAD.SHL.U32 R18, R9, 0x40, RZ ;  /* 0x0000004009127824 */ /* 0x000fe200078e00ff */
[----:B------:R-:W-:Y:S01]  /*15d0*/  PLOP3.LUT P1, PT, P1, PT, PT, 0x8, 0x80 ;  /* 0x000000000080781c */ /* 0x000fe20000f2e170 */
[----:B------:R-:W-:Y:S01]  /*15e0*/  IMAD.MOV.U32 R17, RZ, RZ, 0x1 ;  /* 0x00000001ff117424 */ /* 0x000fe200078e00ff */
[----:B------:R-:W3:Y:S01]  /*15f0*/  LDC R0, c[0x0][0x374] ;  /* 0x0000dd00ff007b82 */ /* 0x000ee20000000800 */
[----:B------:R-:W-:Y:S01]  /*1600*/  IMAD.MOV.U32 R16, RZ, RZ, RZ ;  /* 0x000000ffff107224 */ /* 0x000fe200078e00ff */
[----:B------:R-:W-:Y:S01]  /*1610*/  CS2R R12, SRZ ;  /* 0x00000000000c7805 */ /* 0x000fe2000001ff00 */
[----:B------:R-:W-:Y:S01]  /*1620*/  IMAD.MOV.U32 R11, RZ, RZ, 0x1 ;  /* 0x00000001ff0b7424 */ /* 0x000fe200078e00ff */
[----:B------:R-:W-:Y:S01]  /*1630*/  LOP3.LUT R19, R19, 0x80, RZ, 0xc0, !PT ;  /* 0x0000008013137812 */ /* 0x000fe200078ec0ff */
[----:B------:R-:W4:Y:S01]  /*1640*/  LDCU.64 UR14, c[0x0][0x348] ;  /* 0x00006900ff0e77ac */ /* 0x000f220008000a00 */
[----:B-1----:R-:W-:-:S02]  /*1650*/  UIADD3 UR5, UPT, UPT, UR4, 0x1f, URZ ;  /* 0x0000001f04057890 */ /* 0x002fc4000fffe0ff */
[----:B------:R-:W-:Y:S02]  /*1660*/  USEL UR22, UR6, 0x2, UP1 ;  /* 0x0000000206167887 */ /* 0x000fe40008800000 */
[----:B------:R-:W-:Y:S01]  /*1670*/  USHF.R.S32.HI UR7, URZ, 0x1f, UR5 ;  /* 0x0000001fff077899 */ /* 0x000fe20008011405 */
[----:B------:R-:W-:-:S03]  /*1680*/  UMOV UR23, URZ ;  /* 0x000000ff00177c82 */ /* 0x000fc60008000000 */
[----:B------:R-:W-:Y:S02]  /*1690*/  ULEA.HI UR7, UR7, UR5, URZ, 0x5 ;  /* 0x0000000507077291 */ /* 0x000fe4000f8f28ff */
[----:B------:R-:W-:Y:S02]  /*16a0*/  UIADD3 UR5, UPT, UPT, UR4, -0x1, URZ ;  /* 0xffffffff04057890 */ /* 0x000fe4000fffe0ff */
[----:B------:R-:W-:Y:S02]  /*16b0*/  USHF.R.S32.HI UR7, URZ, 0x5, UR7 ;  /* 0x00000005ff077899 */ /* 0x000fe40008011407 */
[----:B------:R-:W-:Y:S02]  /*16c0*/  UISETP.GE.U32.AND UP2, UPT, UR5, -0x3f, UPT ;  /* 0xffffffc10500788c */ /* 0x000fe4000bf46070 */
[----:B------:R-:W-:Y:S02]  /*16d0*/  UISETP.LT.U32.AND UP0, UPT, UR7, 0x3, UPT ;  /* 0x000000030700788c */ /* 0x000fe4000bf01070 */
[----:B------:R-:W-:-:S02]  /*16e0*/  UIADD3 UR4, UPT, UPT, UR4, 0x3e, URZ ;  /* 0x0000003e04047890 */ /* 0x000fc4000fffe0ff */
[----:B------:R-:W-:-:S04]  /*16f0*/  USEL UR5, UR7, 0x3, UP0 ;  /* 0x0000000307057887 */ /* 0x000fc80008000000 */
[----:B------:R-:W-:Y:S02]  /*1700*/  UIADD3 UR21, UPT, UPT, UR5, -0x1, URZ ;  /* 0xffffffff05157890 */ /* 0x000fe4000fffe0ff */
[----:B------:R-:W-:Y:S02]  /*1710*/  @UP2 UIADD3 UR21, UPT, UPT, UR5, URZ, URZ ;  /* 0x000000ff05152290 */ /* 0x000fe4000fffe0ff */
[----:B------:R-:W-:Y:S02]  /*1720*/  UIADD3 UR24, UPT, UPT, UR7, -UR5, URZ ;  /* 0x8000000507187290 */ /* 0x000fe4000fffe0ff */
[----:B------:R-:W-:Y:S02]  /*1730*/  UIADD3 UR13, UPT, UPT, UR21, 0x1, URZ ;  /* 0x00000001150d7890 */ /* 0x000fe4000fffe0ff */
[----:B--2-4-:R-:W-:-:S12]  /*1740*/  UIADD3 UR21, UPT, UPT, -UR21, URZ, URZ ;  /* 0x000000ff15157290 */ /* 0x014fd8000fffe1ff */
.L_x_42:
[----:B------:R-:W-:Y:S01]  /*1750*/  UISETP.NE.AND UP0, UPT, UR37, URZ, UPT ;  /* 0x000000ff2500728c */ /* 0x000fe2000bf05270 */
[----:B------:R-:W1:Y:S08]  /*1760*/  S2UR UR37, SR_CgaCtaId ;  /* 0x00000000002579c3 */ /* 0x000e700000008800 */
[----:B------:R-:W-:Y:S05]  /*1770*/  BRA.U UP0, `(.L_x_23) ;  /* 0x0000000100347547 */ /* 0x000fea000b800000 */
[----:B------:R-:W2:Y:S01]  /*1780*/  S2R R2, SR_CgaCtaId ;  /* 0x0000000000027919 */ /* 0x000ea20000008800 */
[----:B------:R-:W-:-:S04]  /*1790*/  MOV R3, 0x400 ;  /* 0x0000040000037802 */ /* 0x000fc80000000f00 */
[----:B--2---:R-:W-:Y:S02]  /*17a0*/  LEA R2, R2, R3, 0x18 ;  /* 0x0000000302027211 */ /* 0x004fe400078ec0ff */
[----:B------:R-:W-:-:S03]  /*17b0*/  SHF.L.U32 R3, R11, 0x1f, RZ ;  /* 0x0000001f0b037819 */ /* 0x000fc600000006ff */
[----:B------:R-:W-:-:S04]  /*17c0*/  IMAD R2, R12, 0x8, R2 ;  /* 0x000000080c027824 */ /* 0x000fc800078e0202 */
[----:B------:R-:W2:Y:S02]  /*17d0*/  SYNCS.PHASECHK.TRANS64.TRYWAIT P0, [R2+URZ+0xf0], R3 ;  /* 0x0000f003020075a7 */ /* 0x000ea400080011ff */
[----:B--2---:R-:W-:Y:S05]  /*17e0*/  @!P0 BRA `(.L_x_24) ;  /* 0x0000007c00848947 */ /* 0x004fea0003800000 */
.L_x_148:
[----:B------:R-:W-:Y:S01]  /*17f0*/  VIADD R12, R12, 0x1 ;  /* 0x000000010c0c7836 */ /* 0x000fe20000000000 */
[----:B------:R2:W-:Y:S04]  /*1800*/  SYNCS.ARRIVE.TRANS64.A1T0 RZ, [R2+URZ+0xe0], RZ ;  /* 0x0000e0ff02ff79a7 */ /* 0x0005e800081000ff */
[----:B------:R-:W-:-:S04]  /*1810*/  ISETP.NE.AND P0, PT, R12, 0x2, PT ;  /* 0x000000020c00780c */ /* 0x000fc80003f05270 */
[----:B------:R-:W-:Y:S02]  /*1820*/  SEL R12, R12, RZ, P0 ;  /* 0x000000ff0c0c7207 */ /* 0x000fe40000000000 */
[----:B--2---:R-:W-:-:S04]  /*1830*/  SEL R2, RZ, 0x1, P0 ;  /* 0x00000001ff027807 */ /* 0x004fc80000000000 */
[----:B------:R-:W-:-:S07]  /*1840*/  LOP3.LUT R11, R11, R2, RZ, 0x3c, !PT ;  /* 0x000000020b0b7212 */ /* 0x000fce00078e3cff */
.L_x_23:
[----:B------:R-:W-:Y:S01]  /*1850*/  UMOV UR6, 0x400 ;  /* 0x0000040000067882 */ /* 0x000fe20000000000 */
[----:B------:R-:W-:Y:S01]  /*1860*/  SHF.L.U32 R2, R17, 0x1f, RZ ;  /* 0x0000001f11027819 */ /* 0x000fe200000006ff */
[----:B-1----:R-:W-:Y:S01]  /*1870*/  ULEA UR6, UR37, UR6, 0x18 ;  /* 0x0000000625067291 */ /* 0x002fe2000f8ec0ff */
[----:B------:R-:W-:Y:S01]  /*1880*/  R2UR UR35, R18 ;  /* 0x00000000122372ca */ /* 0x000fe200000e0000 */
[----:B------:R-:W-:Y:S01]  /*1890*/  UISETP.GE.U32.AND UP0, UPT, UR4, 0x3f, UPT ;  /* 0x0000003f0400788c */ /* 0x000fe2000bf06070 */
[----:B------:R-:W-:Y:S01]  /*18a0*/  R2UR UR11, R19 ;  /* 0x00000000130b72ca */ /* 0x000fe200000e0000 */
[----:B------:R-:W-:Y:S01]  /*18b0*/  ULEA UR8, UR23, UR6, 0x3 ;  /* 0x0000000617087291 */ /* 0x000fe2000f8e18ff */
[----:B------:R-:W-:-:S08]  /*18c0*/  UMOV UR25, URZ ;  /* 0x000000ff00197c82 */ /* 0x000fd00008000000 */
[----:B------:R1:W2:Y:S01]  /*18d0*/  SYNCS.PHASECHK.TRANS64.TRYWAIT P0, [UR8+0x18], R2 ;  /* 0x00001802ff0075a7 */ /* 0x0002a20008001108 */
[----:B------:R-:W-:-:S13]  /*18e0*/  R2UR UR8, R15 ;  /* 0x000000000f0872ca */ /* 0x000fda00000e0000 */
[----:B------:R-:W-:Y:S01]  /*18f0*/  ULEA UR11, UR8, UR11, 0x8 ;  /* 0x0000000b080b7291 */ /* 0x000fe2000f8e40ff */
[----:B-1----:R-:W-:-:S05]  /*1900*/  LEA.HI R2, R14, R14, RZ, 0x1 ;  /* 0x0000000e0e027211 */ /* 0x002fca00078f08ff */
[----:B------:R-:W-:-:S05]  /*1910*/  IMAD.SHL.U32 R2, R2, 0x40, RZ ;  /* 0x0000004002027824 */ /* 0x000fca00078e00ff */
[----:B------:R-:W-:-:S04]  /*1920*/  LOP3.LUT R2, R2, 0xffffff80, RZ, 0xc0, !PT ;  /* 0xffffff8002027812 */ /* 0x000fc800078ec0ff */
[----:B------:R-:W-:-:S13]  /*1930*/  R2UR UR9, R2 ;  /* 0x00000000020972ca */ /* 0x000fda00000e0000 */
[----:B------:R-:W-:Y:S01]  /*1940*/  ULOP3.LUT UR35, UR9, 0x40, UR35, 0xf8, !UPT ;  /* 0x0000004009237892 */ /* 0x000fe2000f8ef823 */
[----:B------:R-:W-:Y:S11]  /*1950*/  BRA.U !UP0, `(.L_x_25) ;  /* 0x0000000108c07547 */ /* 0x000ff6000b800000 */
[----:B------:R-:W-:Y:S01]  /*1960*/  UMOV UR16, UR21 ;  /* 0x0000001500107c82 */ /* 0x000fe20008000000 */
[----:B------:R-:W-:Y:S01]  /*1970*/  UMOV UR17, UR23 ;  /* 0x0000001700117c82 */ /* 0x000fe20008000000 */
[----:B------:R-:W-:-:S05]  /*1980*/  UMOV UR34, URZ ;  /* 0x000000ff00227c82 */ /* 0x000fca0008000000 */
.L_x_31:
[----:B------:R-:W-:Y:S01]  /*1990*/  ULEA UR33, UR17, UR6, 0x3 ;  /* 0x0000000611217291 */ /* 0x000fe2000f8e18ff */
[----:B------:R-:W-:Y:S01]  /*19a0*/  @P5 MOV R3, 0x6000 ;  /* 0x0000600000035802 */ /* 0x000fe20000000f00 */
[----:B-12-4-:R-:W-:Y:S10]  /*19b0*/  @P0 BRA `(.L_x_26) ;  /* 0x00000000000c0947 */ /* 0x016ff40003800000 */
[----:B------:R-:W-:-:S04]  /*19c0*/  SHF.L.U32 R4, R17, 0x1f, RZ ;  /* 0x0000001f11047819 */ /* 0x000fc800000006ff */
[----:B------:R-:W1:Y:S02]  /*19d0*/  SYNCS.PHASECHK.TRANS64.TRYWAIT P0, [UR33+0x18], R4 ;  /* 0x00001804ff0075a7 */ /* 0x000e640008001121 */
[----:B-1----:R-:W-:Y:S05]  /*19e0*/  @!P0 BRA `(.L_x_27) ;  /* 0x0000007c00188947 */ /* 0x002fea0003800000 */
.L_x_26:
[----:B------:R2:W-:Y:S01]  /*19f0*/  @P5 SYNCS.ARRIVE.TRANS64 RZ, [UR33], R3 ;  /* 0x00000003ffff59a7 */ /* 0x0005e20008000021 */
[----:B------:R-:W-:Y:S02]  /*1a00*/  ULOP3.LUT UR8, UR22, 0x2, URZ, 0xfc, !UPT ;  /* 0x0000000216087892 */ /* 0x000fe4000f8efcff */
[----:B------:R-:W-:Y:S02]  /*1a10*/  UIADD3 UR16, UPT, UPT, UR16, 0x1, URZ ;  /* 0x0000000110107890 */ /* 0x000fe4000fffe0ff */
[----:B------:R-:W-:Y:S02]  /*1a20*/  UISETP.NE.AND UP0, UPT, UR8, 0x2, UPT ;  /* 0x000000020800788c */ /* 0x000fe4000bf05270 */
[----:B------:R-:W-:-:S07]  /*1a30*/  UISETP.NE.AND UP2, UPT, UR16, 0x1, UPT ;  /* 0x000000011000788c */ /* 0x000fce000bf45270 */
[----:B------:R-:W-:Y:S05]  /*1a40*/  BRA.U UP0, `(.L_x_28) ;  /* 0x0000000100047547 */ /* 0x000fea000b800000 */
[----:B------:R-:W-:Y:S05]  /*1a50*/  BPT.TRAP 0x1 ;  /* 0x000000040000795c */ /* 0x000fea0000300000 */
.L_x_28:
[----:B------:R-:W-:Y:S04]  /*1a60*/  BSSY.RECONVERGENT B0, `(.L_x_29) ;  /* 0x0000003000007945 */ /* 0x000fe80003800200 */
[----:B------:R-:W-:Y:S05]  /*1a70*/  @!P4 BRA `(.L_x_30) ;  /* 0x000000000004c947 */ /* 0x000fea0003800000 */
[----:B------:R-:W-:Y:S05]  /*1a80*/  BPT.TRAP 0x1 ;  /* 0x000000040000795c */ /* 0x000fea0000300000 */
.L_x_30:
[----:B------:R-:W-:Y:S05]  /*1a90*/  BSYNC.RECONVERGENT B0 ;  /* 0x0000000000007941 */ /* 0x000fea0003800200 */
.L_x_29:
[----:B------:R-:W-:Y:S02]  /*1aa0*/  UIADD3 UR23, UPT, UPT, UR17, 0x1, URZ ;  /* 0x0000000111177890 */ /* 0x000fe4000fffe0ff */
[----:B------:R-:W-:Y:S02]  /*1ab0*/  ULEA UR32, UR17, UR6, 0xc ;  /* 0x0000000611207291 */ /* 0x000fe4000f8e60ff */
[----:B------:R-:W-:Y:S02]  /*1ac0*/  UISETP.NE.AND UP0, UPT, UR23, 0x3, UPT ;  /* 0x000000031700788c */ /* 0x000fe4000bf05270 */
[----:B------:R-:W-:Y:S02]  /*1ad0*/  UIADD3 UR28, UP1, UPT, UR14, 0x80, URZ ;  /* 0x000000800e1c7890 */ /* 0x000fe4000ff3e0ff */
[----:B------:R-:W-:Y:S02]  /*1ae0*/  USEL UR9, URZ, 0x1, UP0 ;  /* 0x00000001ff097887 */ /* 0x000fe40008000000 */
[----:B------:R-:W-:-:S02]  /*1af0*/  USEL UR23, UR23, URZ, UP0 ;  /* 0x000000ff17177287 */ /* 0x000fc40008000000 */
[----:B------:R-:W-:Y:S02]  /*1b00*/  UIADD3 UR26, UP0, UPT, UR14, 0x180, URZ ;  /* 0x000001800e1a7890 */ /* 0x000fe4000ff1e0ff */
[----:B------:R-:W-:Y:S01]  /*1b10*/  ULEA UR8, UR23, UR6, 0x3 ;  /* 0x0000000617087291 */ /* 0x000fe2000f8e18ff */
[----:B------:R-:W-:Y:S01]  /*1b20*/  LOP3.LUT R17, R17, UR9, RZ, 0x3c, !PT ;  /* 0x0000000911117c12 */ /* 0x000fe2000f8e3cff */
[----:B------:R-:W-:Y:S02]  /*1b30*/  ULOP3.LUT UR33, UR33, 0xfefffff8, URZ, 0xc0, !UPT ;  /* 0xfefffff821217892 */ /* 0x000fe4000f8ec0ff */
[----:B------:R-:W-:Y:S01]  /*1b40*/  UIADD3.X UR29, UPT, UPT, URZ, UR15, URZ, UP1, !UPT ;  /* 0x0000000fff1d7290 */ /* 0x000fe20008ffe4ff */
[----:B-1----:R-:W-:Y:S01]  /*1b50*/  SHF.L.U32 R2, R17, 0x1f, RZ ;  /* 0x0000001f11027819 */ /* 0x002fe200000006ff */
[----:B------:R-:W-:Y:S02]  /*1b60*/  UIADD3 UR32, UPT, UPT, UR32, 0x8400, URZ ;  /* 0x0000840020207890 */ /* 0x000fe4000fffe0ff */
[----:B------:R-:W-:Y:S01]  /*1b70*/  UIADD3.X UR27, UPT, UPT, URZ, UR15, URZ, UP0, !UPT ;  /* 0x0000000fff1b7290 */ /* 0x000fe200087fe4ff */
[----:B------:R1:W4:Y:S01]  /*1b80*/  SYNCS.PHASECHK.TRANS64.TRYWAIT P0, [UR8+0x18], R2 ;  /* 0x00001802ff0075a7 */ /* 0x0003220008001108 */
[----:B------:R-:W-:Y:S01]  /*1b90*/  ULEA UR8, UR17, UR6, 0xd ;  /* 0x0000000611087291 */ /* 0x000fe2000f8e68ff */
[----:B------:R-:W-:Y:S01]  /*1ba0*/  UMOV UR18, 0x0 ;  /* 0x0000000000127882 */ /* 0x000fe20000000000 */
[----:B------:R-:W-:-:S02]  /*1bb0*/  UMOV UR19, 0x10000000 ;  /* 0x1000000000137882 */ /* 0x000fc40000000000 */
[----:B------:R-:W-:Y:S01]  /*1bc0*/  UIADD3 UR8, UPT, UPT, UR8, 0xb400, URZ ;  /* 0x0000b40008087890 */ /* 0x000fe2000fffe0ff */
[----:B------:R2:W-:Y:S01]  /*1bd0*/  UTMALDG.3D.2CTA [UR32], [UR28], desc[UR18] ;  /* 0x000012201c0075b4 */ /* 0x0005e20008211000 */
[----:B------:R-:W-:Y:S01]  /*1be0*/  UMOV UR10, UR34 ;  /* 0x00000022000a7c82 */ /* 0x000fe20008000000 */
[----:B------:R-:W-:Y:S01]  /*1bf0*/  UMOV UR12, UR36 ;  /* 0x00000024000c7c82 */ /* 0x000fe20008000000 */
[----:B------:R-:W-:Y:S01]  /*1c00*/  UMOV UR9, UR33 ;  /* 0x0000002100097c82 */ /* 0x000fe20008000000 */
[----:B------:R-:W-:Y:S01]  /*1c10*/  UMOV UR25, UR13 ;  /* 0x0000000d00197c82 */ /* 0x000fe20008000000 */
[----:B------:R-:W-:-:S03]  /*1c20*/  UMOV UR17, UR23 ;  /* 0x0000001700117c82 */ /* 0x000fc60008000000 */
[----:B------:R1:W-:Y:S01]  /*1c30*/  UTMALDG.3D.2CTA [UR8], [UR26], desc[UR18] ;  /* 0x000012081a0075b4 */ /* 0x0003e20008211000 */
[----:B--2---:R-:W-:Y:S01]  /*1c40*/  UIADD3 UR34, UPT, UPT, UR34, 0x20, URZ ;  /* 0x0000002022227890 */ /* 0x004fe2000fffe0ff */
[----:B------:R-:W-:Y:S11]  /*1c50*/  BRA.U UP2, `(.L_x_31) ;  /* 0xfffffffd024c7547 */ /* 0x000ff6000b83ffff */
.L_x_25:
[----:B-1----:R-:W-:Y:S01]  /*1c60*/  ULEA UR8, UR23, UR6, 0x3 ;  /* 0x0000000617087291 */ /* 0x002fe2000f8e18ff */
[----:B------:R-:W-:Y:S01]  /*1c70*/  SHF.L.U32 R2, R17, 0x1f, RZ ;  /* 0x0000001f11027819 */ /* 0x000fe200000006ff */
[----:B------:R-:W-:Y:S01]  /*1c80*/  @!P1 SYNCS.ARRIVE.TRANS64.A1T0 RZ, [UR6+0x78], RZ ;  /* 0x000078ffffff99a7 */ /* 0x000fe20008100006 */
[----:B------:R-:W-:-:S06]  /*1c90*/  UISETP.GT.AND UP0, UPT, UR7, UR5, UPT ;  /* 0x000000050700728c */ /* 0x000fcc000bf04270 */
[----:B--2-4-:R1:W2:Y:S03]  /*1ca0*/  SYNCS.PHASECHK.TRANS64.TRYWAIT P0, [UR8+0x18], R2 ;  /* 0x00001802ff0075a7 */ /* 0x0142a60008001108 */
[----:B------:R-:W-:Y:S05]  /*1cb0*/  BRA.U !UP0, `(.L_x_32) ;  /* 0x0000000108c07547 */ /* 0x000fea000b800000 */
[----:B------:R-:W-:Y:S01]  /*1cc0*/  UIADD3 UR26, UPT, UPT, UR24, UR25, URZ ;  /* 0x00000019181a7290 */ /* 0x000fe2000fffe0ff */
[----:B------:R-:W-:-:S11]  /*1cd0*/  UMOV UR27, UR23 ;  /* 0x00000017001b7c82 */ /* 0x000fd60008000000 */
.L_x_38:
[----:B------:R-:W-:Y:S01]  /*1ce0*/  ULEA UR17, UR27, UR6, 0x3 ;  /* 0x000000061b117291 */ /* 0x000fe2000f8e18ff */
[----:B--2---:R-:W-:Y:S01]  /*1cf0*/  @P5 MOV R3, 0x6000 ;  /* 0x0000600000035802 */ /* 0x004fe20000000f00 */
[----:B-12---:R-:W-:Y:S10]  /*1d00*/  @P0 BRA `(.L_x_33) ;  /* 0x00000000000c0947 */ /* 0x006ff40003800000 */
[----:B------:R-:W-:-:S04]  /*1d10*/  SHF.L.U32 R4, R17, 0x1f, RZ ;  /* 0x0000001f11047819 */ /* 0x000fc800000006ff */
[----:B------:R-:W2:Y:S02]  /*1d20*/  SYNCS.PHASECHK.TRANS64.TRYWAIT P0, [UR17+0x18], R4 ;  /* 0x00001804ff0075a7 */ /* 0x000ea40008001111 */
[----:B--2---:R-:W-:Y:S05]  /*1d30*/  @!P0 BRA `(.L_x_34) ;  /* 0x00000078005c8947 */ /* 0x004fea0003800000 */
.L_x_33:
[----:B------:R2:W-:Y:S01]  /*1d40*/  @P5 SYNCS.ARRIVE.TRANS64 RZ, [UR17], R3 ;  /* 0x00000003ffff59a7 */ /* 0x0005e20008000011 */
[----:B------:R-:W-:-:S04]  /*1d50*/  ULOP3.LUT UR8, UR22, 0x2, URZ, 0xfc, !UPT ;  /* 0x0000000216087892 */ /* 0x000fc8000f8efcff */
[----:B------:R-:W-:-:S09]  /*1d60*/  UISETP.NE.AND UP0, UPT, UR8, 0x2, UPT ;  /* 0x000000020800788c */ /* 0x000fd2000bf05270 */
[----:B------:R-:W-:Y:S05]  /*1d70*/  BRA.U UP0, `(.L_x_35) ;  /* 0x0000000100047547 */ /* 0x000fea000b800000 */
[----:B------:R-:W-:Y:S05]  /*1d80*/  BPT.TRAP 0x1 ;  /* 0x000000040000795c */ /* 0x000fea0000300000 */
.L_x_35:
[----:B------:R-:W-:Y:S04]  /*1d90*/  BSSY.RECONVERGENT B0, `(.L_x_36) ;  /* 0x0000003000007945 */ /* 0x000fe80003800200 */
[----:B------:R-:W-:Y:S05]  /*1da0*/  @!P4 BRA `(.L_x_37) ;  /* 0x000000000004c947 */ /* 0x000fea0003800000 */
[----:B------:R-:W-:Y:S05]  /*1db0*/  BPT.TRAP 0x1 ;  /* 0x000000040000795c */ /* 0x000fea0000300000 */
.L_x_37:
[----:B------:R-:W-:Y:S05]  /*1dc0*/  BSYNC.RECONVERGENT B0 ;  /* 0x0000000000007941 */ /* 0x000fea0003800200 */
.L_x_36:
        /* <DEDUP_REMOVED lines=9> */
[----:B------:R-:W-:Y:S02]  /*1e60*/  USHF.L.U32 UR18, UR25, 0x5, URZ ;  /* 0x0000000519127899 */ /* 0x000fe400080006ff */
[----:B------:R-:W-:Y:S01]  /*1e70*/  ULOP3.LUT UR17, UR17, 0xfefffff8, URZ, 0xc0, !UPT ;  /* 0xfefffff811117892 */ /* 0x000fe2000f8ec0ff */
[----:B-1----:R-:W-:Y:S01]  /*1e80*/  SHF.L.U32 R2, R17, 0x1f, RZ ;  /* 0x0000001f11027819 */ /* 0x002fe200000006ff */
[----:B------:R-:W-:Y:S02]  /*1e90*/  UIADD3 UR16, UPT, UPT, UR16, 0x8400, URZ ;  /* 0x0000840010107890 */ /* 0x000fe4000fffe0ff */
[----:B------:R-:W-:Y:S01]  /*1ea0*/  UIADD3.X UR33, UPT, UPT, URZ, UR15, URZ, UP1, !UPT ;  /* 0x0000000fff217290 */ /* 0x000fe20008ffe4ff */
[----:B------:R4:W1:Y:S01]  /*1eb0*/  SYNCS.PHASECHK.TRANS64.TRYWAIT P0, [UR8+0x18], R2 ;  /* 0x00001802ff0075a7 */ /* 0x0008620008001108 */
[----:B------:R-:W-:-:S02]  /*1ec0*/  ULEA UR8, UR27, UR6, 0xd ;  /* 0x000000061b087291 */ /* 0x000fc4000f8e68ff */
[----:B------:R-:W-:Y:S02]  /*1ed0*/  UIADD3.X UR31, UPT, UPT, URZ, UR15, URZ, UP0, !UPT ;  /* 0x0000000fff1f7290 */ /* 0x000fe400087fe4ff */
[----:B------:R-:W-:Y:S01]  /*1ee0*/  UIADD3 UR8, UPT, UPT, UR8, 0xb400, URZ ;  /* 0x0000b40008087890 */ /* 0x000fe2000fffe0ff */
[----:B------:R-:W-:Y:S01]  /*1ef0*/  UMOV UR28, 0x0 ;  /* 0x00000000001c7882 */ /* 0x000fe20000000000 */
[----:B------:R-:W-:Y:S01]  /*1f00*/  UMOV UR29, 0x10000000 ;  /* 0x10000000001d7882 */ /* 0x000fe20000000000 */
[----:B------:R-:W-:Y:S01]  /*1f10*/  UMOV UR19, UR35 ;  /* 0x0000002300137c82 */ /* 0x000fe20008000000 */
[----:B------:R-:W-:Y:S01]  /*1f20*/  UMOV UR20, UR36 ;  /* 0x0000002400147c82 */ /* 0x000fe20008000000 */
[----:B------:R-:W-:Y:S01]  /*1f30*/  UMOV UR12, UR36 ;  /* 0x00000024000c7c82 */ /* 0x000fe20008000000 */
[----:B------:R-:W-:Y:S01]  /*1f40*/  UMOV UR9, UR17 ;  /* 0x0000001100097c82 */ /* 0x000fe20008000000 */
[----:B------:R-:W-:Y:S01]  /*1f50*/  UMOV UR10, UR18 ;  /* 0x00000012000a7c82 */ /* 0x000fe20008000000 */
[----:B------:R4:W-:Y:S01]  /*1f60*/  UTMALDG.3D.2CTA [UR16], [UR32], desc[UR28] ;  /* 0x00001c10200075b4 */ /* 0x0009e20008211000 */
[----:B------:R-:W-:Y:S01]  /*1f70*/  UIADD3 UR25, UPT, UPT, UR25, 0x1, URZ ;  /* 0x0000000119197890 */ /* 0x000fe2000fffe0ff */
[----:B------:R-:W-:-:S03]  /*1f80*/  UMOV UR27, UR23 ;  /* 0x00000017001b7c82 */ /* 0x000fc60008000000 */
[----:B------:R-:W-:Y:S01]  /*1f90*/  UISETP.NE.AND UP0, UPT, UR25, UR26, UPT ;  /* 0x0000001a1900728c */ /* 0x000fe2000bf05270 */
[----:B------:R4:W-:Y:S08]  /*1fa0*/  UTMALDG.3D.2CTA [UR8], [UR30], desc[UR28] ;  /* 0x00001c081e0075b4 */ /* 0x0009f00008211000 */
[----:B----4-:R-:W-:Y:S05]  /*1fb0*/  BRA.U UP0, `(.L_x_38) ;  /* 0xfffffffd00487547 */ /* 0x010fea000b83ffff */
.L_x_32:
[C---:B-1----:R-:W-:Y:S01]  /*1fc0*/  LEA R2, R16.reuse, UR6, 0x3 ;  /* 0x0000000610027c11 */ /* 0x042fe2000f8e18ff */
[----:B------:R-:W-:Y:S01]  /*1fd0*/  NOP ;  /* 0x0000000000007918 */ /* 0x000fe20000000000 */
[----:B--2---:R-:W-:Y:S02]  /*1fe0*/  SHF.L.U32 R3, R13, 0x1f, RZ ;  /* 0x0000001f0d037819 */ /* 0x004fe400000006ff */
[----:B------:R-:W-:Y:S02]  /*1ff0*/  LEA R4, R16, UR6, 0x4 ;  /* 0x0000000610047c11 */ /* 0x000fe4000f8e20ff */
[----:B------:R-:W1:Y:S02]  /*2000*/  SYNCS.PHASECHK.TRANS64.TRYWAIT P0, [R2+URZ+0x80], R3 ;  /* 0x00008003020075a7 */ /* 0x000e6400080011ff */
[----:B-1----:R-:W-:Y:S05]  /*2010*/  @!P0 BRA `(.L_x_39) ;  /* 0x0000007400bc8947 */ /* 0x002fea0003800000 */
.L_x_151:
[----:B------:R-:W2:Y:S01]  /*2020*/  LDS.128 R4, [R4+0x110] ;  /* 0x0001100004047984 */ /* 0x000ea20000000c00 */
[----:B------:R-:W-:Y:S01]  /*2030*/  ISETP.GE.AND P0, PT, R40, 0x1, PT ;  /* 0x000000012800780c */ /* 0x000fe20003f06270 */
[----:B-1----:R-:W-:Y:S01]  /*2040*/  VIADD R2, R2, 0x90 ;  /* 0x0000009002027836 */ /* 0x002fe20000000000 */
[----:B------:R-:W-:Y:S01]  /*2050*/  @!PT LDS RZ, [RZ] ;  /* 0x00000000fffff984 */ /* 0x000fe20000000800 */
[----:B------:R-:W-:Y:S01]  /*2060*/  @!PT LDS RZ, [RZ] ;  /* 0x00000000fffff984 */ /* 0x000fe20000000800 */
[----:B------:R-:W-:Y:S01]  /*2070*/  @!PT LDS RZ, [RZ] ;  /* 0x00000000fffff984 */ /* 0x000fe20000000800 */
[----:B------:R-:W-:Y:S01]  /*2080*/  @!PT LDS RZ, [RZ] ;  /* 0x00000000fffff984 */ /* 0x000fe20000000800 */
[----:B------:R1:W-:Y:S06]  /*2090*/  MEMBAR.ALL.CTA ;  /* 0x0000000000007992 */ /* 0x0003ec0000008000 */
[----:B-1----:R-:W1:Y:S01]  /*20a0*/  FENCE.VIEW.ASYNC.S ;  /* 0x00000000000073c6 */ /* 0x002e620000000000 */
[----:B------:R-:W-:-:S04]  /*20b0*/  PRMT R2, RZ, 0x654, R2 ;  /* 0x00000654ff027816 */ /* 0x000fc80000000002 */
[----:B-1----:R1:W-:Y:S01]  /*20c0*/  SYNCS.ARRIVE.TRANS64.RED.A1T0 RZ, [R2+URZ], RZ ;  /* 0x000000ff02ff79a7 */ /* 0x0023e200081004ff */
[----:B--2---:R-:W-:-:S13]  /*20d0*/  LOP3.LUT P2, RZ, R6, 0x1, RZ, 0xc0, !PT ;  /* 0x0000000106ff7812 */ /* 0x004fda000784c0ff */
[----:B------:R-:W-:Y:S01]  /*20e0*/  @P2 SHF.R.U32.HI R3, RZ, 0x10, R5 ;  /* 0x00000010ff032819 */ /* 0x000fe20000011605 */
[----:B------:R-:W-:Y:S01]  /*20f0*/  VOTEU.ANY UP0, P2 ;  /* 0x0000000000ff7886 */ /* 0x000fe20001000100 */
[----:B------:R-:W-:Y:S02]  /*2100*/  @P2 MOV R10, R4 ;  /* 0x00000004000a2202 */ /* 0x000fe40000000f00 */
[----:B------:R-:W-:Y:S02]  /*2110*/  @P2 R2UR.BROADCAST UR8, R3 ;  /* 0x00000000030822ca */ /* 0x000fe400008e0000 */
[----:B------:R-:W-:-:S11]  /*2120*/  @P2 LOP3.LUT R9, R5, 0xffff, RZ, 0xc0, !PT ;  /* 0x0000ffff05092812 */ /* 0x000fd600078ec0ff */
[----:B------:R-:W-:Y:S01]  /*2130*/  @UP0 UMOV UR36, UR8 ;  /* 0x0000000800240c82 */ /* 0x000fe20008000000 */
[----:B-1----:R-:W-:Y:S05]  /*2140*/  @!P0 BRA `(.L_x_40) ;  /* 0x0000000000b88947 */ /* 0x002fea0003800000 */
[----:B------:R-:W3:Y:S01]  /*2150*/  LDC.64 R4, c[0x0][0xb18] ;  /* 0x0002c600ff047b82 */ /* 0x000ee20000000a00 */
[----:B------:R-:W-:-:S07]  /*2160*/  ISETP.NE.AND P3, PT, R40, 0x1, PT ;  /* 0x000000012800780c */ /* 0x000fce0003f65270 */
[----:B------:R-:W1:Y:S08]  /*2170*/  LDC.64 R6, c[0x0][0xb10] ;  /* 0x0002c400ff067b82 */ /* 0x000e700000000a00 */
[----:B------:R-:W2:Y:S08]  /*2180*/  LDC R14, c[0x0][0xb20] ;  /* 0x0002c800ff0e7b82 */ /* 0x000eb00000000800 */
[----:B------:R-:W4:Y:S01]  /*2190*/  LDC R15, c[0x0][0xb0c] ;  /* 0x0002c300ff0f7b82 */ /* 0x000f220000000800 */
[----:B---3--:R-:W-:Y:S01]  /*21a0*/  IMAD.HI.U32 R21, R0, R5, RZ ;  /* 0x0000000500157227 */ /* 0x008fe200078e00ff */
[----:B------:R-:W-:-:S03]  /*21b0*/  ISETP.NE.AND P0, PT, R4, 0x1, PT ;  /* 0x000000010400780c */ /* 0x000fc60003f05270 */
[----:B------:R-:W-:-:S03]  /*21c0*/  IMAD.HI.U32 R5, R9, R5, RZ ;  /* 0x0000000509057227 */ /* 0x000fc600078e00ff */
[----:B------:R-:W3:Y:S01]  /*21d0*/  LDC.64 R2, c[0x0][0xb28] ;  /* 0x0002ca00ff027b82 */ /* 0x000ee20000000a00 */
[----:B-1----:R-:W-:-:S04]  /*21e0*/  IMAD.HI.U32 R22, R8, R6, RZ ;  /* 0x0000000608167227 */ /* 0x002fc800078e00ff */
[----:B------:R-:W-:Y:S01]  /*21f0*/  IMAD.HI.U32 R23, R10, R6, RZ ;  /* 0x000000060a177227 */ /* 0x000fe200078e00ff */
[----:B------:R-:W-:Y:S02]  /*2200*/  SHF.R.U32.HI R22, RZ, R7, R22 ;  /* 0x00000007ff167219 */ /* 0x000fe40000011616 */
[-C--:B--2---:R-:W-:Y:S02]  /*2210*/  SHF.R.U32.HI R21, RZ, R14.reuse, R21 ;  /* 0x0000000eff157219 */ /* 0x084fe40000011615 */
[----:B------:R-:W-:Y:S02]  /*2220*/  SHF.R.U32.HI R5, RZ, R14, R5 ;  /* 0x0000000eff057219 */ /* 0x000fe40000011605 */
[----:B------:R-:W-:Y:S02]  /*2230*/  SEL R21, R0, R21, !P0 ;  /* 0x0000001500157207 */ /* 0x000fe40004000000 */
[----:B------:R-:W-:Y:S02]  /*2240*/  SHF.R.U32.HI R23, RZ, R7, R23 ;  /* 0x00000007ff177219 */ /* 0x000fe40000011617 */
[----:B----4-:R-:W-:-:S02]  /*2250*/  ISETP.NE.AND P1, PT, R15, 0x1, PT ;  /* 0x000000010f00780c */ /* 0x010fc40003f25270 */
[----:B------:R-:W-:Y:S02]  /*2260*/  SEL R5, R9, R5, !P0 ;  /* 0x0000000509057207 */ /* 0x000fe40004000000 */
[----:B------:R-:W-:Y:S02]  /*2270*/  SEL R22, R8, R22, !P1 ;  /* 0x0000001608167207 */ /* 0x000fe40004800000 */
[----:B------:R-:W-:Y:S01]  /*2280*/  SEL R23, R10, R23, !P1 ;  /* 0x000000170a177207 */ /* 0x000fe20004800000 */
[----:B---3--:R-:W-:-:S04]  /*2290*/  IMAD.HI.U32 R20, R21, R2, RZ ;  /* 0x0000000215147227 */ /* 0x008fc800078e00ff */
        /* <DEDUP_REMOVED lines=10> */
[----:B------:R-:W-:-:S04]  /*2340*/  @!P0 IMAD.HI.U32 R7, R23, R2, RZ ;  /* 0x0000000217078227 */ /* 0x000fc800078e00ff */
[----:B------:R-:W-:Y:S01]  /*2350*/  IMAD.MOV R2, RZ, RZ, -R6 ;  /* 0x000000ffff027224 */ /* 0x000fe200078e0a06 */
[----:B------:R-:W-:Y:S02]  /*2360*/  @!P0 SHF.R.U32.HI R3, RZ, R3, R7 ;  /* 0x00000003ff038219 */ /* 0x000fe40000011607 */
[----:B------:R-:W-:Y:S01]  /*2370*/  IADD3 R7, PT, PT, -R5, RZ, RZ ;  /* 0x000000ff05077210 */ /* 0x000fe20007ffe1ff */
[----:B------:R-:W-:Y:S01]  /*2380*/  IMAD R2, R40, R2, R5 ;  /* 0x0000000228027224 */ /* 0x000fe200078e0205 */
        /* <DEDUP_REMOVED lines=10> */
.L_x_40:
[----:B------:R-:W1:Y:S02]  /*2430*/  LDCU UR8, c[0x0][0xb30] ;  /* 0x00016600ff0877ac */ /* 0x000e640008000800 */
[----:B-1----:R-:W-:-:S09]  /*2440*/  UISETP.NE.AND UP0, UPT, UR8, 0x1, UPT ;  /* 0x000000010800788c */ /* 0x002fd2000bf05270 */
[----:B------:R-:W-:Y:S05]  /*2450*/  BRA.U UP0, `(.L_x_41) ;  /* 0x0000000100407547 */ /* 0x000fea000b800000 */
[----:B------:R-:W1:Y:S08]  /*2460*/  LDC.64 R4, c[0x0][0xb10] ;  /* 0x0002c400ff047b82 */ /* 0x000e700000000a00 */
[----:B------:R-:W2:Y:S08]  /*2470*/  LDC.64 R2, c[0x0][0xb18] ;  /* 0x0002c600ff027b82 */ /* 0x000eb00000000a00 */
[----:B------:R-:W4:Y:S08]  /*2480*/  LDC R6, c[0x0][0xb20] ;  /* 0x0002c800ff067b82 */ /* 0x000f300000000800 */
[----:B------:R-:W3:Y:S01]  /*2490*/  LDC R7, c[0x0][0xb0c] ;  /* 0x0002c300ff077b82 */ /* 0x000ee20000000800 */
[----:B-1----:R-:W-:-:S05]  /*24a0*/  IMAD.HI.U32 R4, R10, R4, RZ ;  /* 0x000000040a047227 */ /* 0x002fca00078e00ff */
[----:B------:R-:W-:Y:S01]  /*24b0*/  SHF.R.U32.HI R4, RZ, R5, R4 ;  /* 0x00000005ff047219 */ /* 0x000fe20000011604 */
[----:B--2---:R-:W-:Y:S01]  /*24c0*/  IMAD.HI.U32 R3, R9, R3, RZ ;  /* 0x0000000309037227 */ /* 0x004fe200078e00ff */
[----:B------:R-:W-:-:S04]  /*24d0*/  ISETP.NE.AND P0, PT, R2, 0x1, PT ;  /* 0x000000010200780c */ /* 0x000fc80003f05270 */
[----:B----4-:R-:W-:-:S04]  /*24e0*/  SHF.R.U32.HI R3, RZ, R6, R3 ;  /* 0x00000006ff037219 */ /* 0x010fc80000011603 */
[----:B------:R-:W-:Y:S02]  /*24f0*/  SEL R3, R9, R3, !P0 ;  /* 0x0000000309037207 */ /* 0x000fe40004000000 */
[----:B---3--:R-:W-:-:S04]  /*2500*/  ISETP.NE.AND P1, PT, R7, 0x1, PT ;  /* 0x000000010700780c */ /* 0x008fc80003f25270 */
[----:B------:R-:W-:-:S05]  /*2510*/  SEL R4, R10, R4, !P1 ;  /* 0x000000040a047207 */ /* 0x000fca0004800000 */
[----:B------:R-:W-:Y:S02]  /*2520*/  IMAD.IADD R5, R3, 0x1, -R4 ;  /* 0x0000000103057824 */ /* 0x000fe400078e0a04 */
[----:B------:R-:W-:Y:S02]  /*2530*/  IMAD.IADD R3, R4, 0x1, -R3 ;  /* 0x0000000104037824 */ /* 0x000fe400078e0a03 */
[----:B------:R-:W-:Y:S02]  /*2540*/  IMAD R10, R5, R7, R10 ;  /* 0x00000007050a7224 */ /* 0x000fe400078e020a */
[----:B------:R-:W-:-:S07]  /*2550*/  IMAD R9, R3, R2, R9 ;  /* 0x0000000203097224 */ /* 0x000fce00078e0209 */
.L_x_41:
[----:B------:R-:W-:Y:S01]  /*2560*/  VIADD R16, R16, 0x1 ;  /* 0x0000000110107836 */ /* 0x000fe20000000000 */
[----:B------:R-:W-:Y:S01]  /*2570*/  PLOP3.LUT P1, PT, PT, PT, PT, 0x80, 0x8 ;  /* 0x000000000008781c */ /* 0x000fe20003f2f070 */
[----:B------:R-:W-:Y:S02]  /*2580*/  IMAD.IADD R14, R10, 0x1, R91 ;  /* 0x000000010a0e7824 */ /* 0x000fe400078e025b */
[----:B------:R-:W-:Y:S01]  /*2590*/  IMAD.IADD R15, R9, 0x1, R90 ;  /* 0x00000001090f7824 */ /* 0x000fe200078e025a */
[----:B------:R-:W-:-:S04]  /*25a0*/  ISETP.NE.AND P0, PT, R16, 0x2, PT ;  /* 0x000000021000780c */ /* 0x000fc80003f05270 */
[----:B------:R-:W-:Y:S02]  /*25b0*/  SEL R2, RZ, 0x1, P0 ;  /* 0x00000001ff027807 */ /* 0x000fe40000000000 */
[----:B------:R-:W-:Y:S02]  /*25c0*/  SEL R16, R16, RZ, P0 ;  /* 0x000000ff10107207 */ /* 0x000fe40000000000 */
[----:B------:R-:W-:Y:S01]  /*25d0*/  LOP3.LUT R13, R13, R2, RZ, 0x3c, !PT ;  /* 0x000000020d0d7212 */ /* 0x000fe200078e3cff */
[----:B------:R-:W-:Y:S06]  /*25e0*/  @P2 BRA `(.L_x_42) ;  /* 0xfffffff000582947 */ /* 0x000fec000383ffff */
[----:B------:R-:W-:Y:S01]  /*25f0*/  UIADD3 UR6, UPT, UPT, UR6, 0x18, URZ ;  /* 0x0000001806067890 */ /* 0x000fe2000fffe0ff */
[----:B------:R-:W-:-:S03]  /*2600*/  SHF.L.U32 R2, R17, 0x1f, RZ ;  /* 0x0000001f11027819 */ /* 0x000fc600000006ff */
[----:B------:R-:W-:-:S09]  /*2610*/  ULEA UR4, UR23, UR6, 0x3 ;  /* 0x0000000617047291 */ /* 0x000fd2000f8e18ff */
[----:B------:R-:W1:Y:S02]  /*2620*/  SYNCS.PHASECHK.TRANS64.TRYWAIT P0, [UR4], R2 ;  /* 0x00000002ff0075a7 */ /* 0x000e640008001104 */
[----:B-1----:R-:W-:Y:S05]  /*2630*/  @!P0 BRA `(.L_x_43) ;  /* 0x0000007000488947 */ /* 0x002fea0003800000 */
.L_x_153:
[----:B------:R-:W-:-:S04]  /*2640*/  UIADD3 UR5, UPT, UPT, UR23, 0x1, URZ ;  /* 0x0000000117057890 */ /* 0x000fc8000fffe0ff */
[----:B------:R-:W-:-:S04]  /*2650*/  UISETP.NE.AND UP0, UPT, UR5, 0x3, UPT ;  /* 0x000000030500788c */ /* 0x000fc8000bf05270 */
[----:B------:R-:W-:Y:S02]  /*2660*/  USEL UR7, URZ, 0x1, UP0 ;  /* 0x00000001ff077887 */ /* 0x000fe40008000000 */
[----:B------:R-:W-:-:S04]  /*2670*/  USEL UR5, UR5, URZ, UP0 ;  /* 0x000000ff05057287 */ /* 0x000fc80008000000 */
[----:B------:R-:W-:Y:S01]  /*2680*/  ULEA UR4, UR5, UR6, 0x3 ;  /* 0x0000000605047291 */ /* 0x000fe2000f8e18ff */
[----:B------:R-:W-:-:S04]  /*2690*/  LOP3.LUT R17, R17, UR7, RZ, 0x3c, !PT ;  /* 0x0000000711117c12 */ /* 0x000fc8000f8e3cff */
[----:B-1----:R-:W-:-:S04]  /*26a0*/  SHF.L.U32 R2, R17, 0x1f, RZ ;  /* 0x0000001f11027819 */ /* 0x002fc800000006ff */
[----:B------:R-:W1:Y:S02]  /*26b0*/  SYNCS.PHASECHK.TRANS64.TRYWAIT P0, [UR4], R2 ;  /* 0x00000002ff0075a7 */ /* 0x000e640008001104 */
[----:B-1----:R-:W-:Y:S05]  /*26c0*/  @!P0 BRA `(.L_x_44) ;  /* 0x00000070003c8947 */ /* 0x002fea0003800000 */
.L_x_155:
[----:B------:R-:W-:-:S04]  /*26d0*/  UIADD3 UR5, UPT, UPT, UR5, 0x1, URZ ;  /* 0x0000000105057890 */ /* 0x000fc8000fffe0ff */
[----:B------:R-:W-:-:S04]  /*26e0*/  UISETP.NE.AND UP0, UPT, UR5, 0x3, UPT ;  /* 0x000000030500788c */ /* 0x000fc8000bf05270 */
[----:B------:R-:W-:Y:S02]  /*26f0*/  USEL UR4, URZ, 0x1, UP0 ;  /* 0x00000001ff047887 */ /* 0x000fe40008000000 */
[----:B------:R-:W-:-:S04]  /*2700*/  USEL UR5, UR5, URZ, UP0 ;  /* 0x000000ff05057287 */ /* 0x000fc80008000000 */
[----:B------:R-:W-:Y:S01]  /*2710*/  ULEA UR5, UR5, UR6, 0x3 ;  /* 0x0000000605057291 */ /* 0x000fe2000f8e18ff */
[----:B-1----:R-:W-:-:S04]  /*2720*/  LOP3.LUT R2, R17, UR4, RZ, 0x3c, !PT ;  /* 0x0000000411027c12 */ /* 0x002fc8000f8e3cff */
[----:B------:R-:W-:Y:S01]  /*2730*/  SHF.L.U32 R2, R2, 0x1f, RZ ;  /* 0x0000001f02027819 */ /* 0x000fe200000006ff */
[----:B---3--:R-:W-:-:S07]  /*2740*/  IMAD.U32 R0, RZ, RZ, UR5 ;  /* 0x00000005ff007e24 */ /* 0x008fce000f8e00ff */
.L_x_45:
[----:B-1----:R1:W2:Y:S02]  /*2750*/  SYNCS.PHASECHK.TRANS64.TRYWAIT P0, [R0+URZ], R2 ;  /* 0x00000002000075a7 */ /* 0x0022a400080011ff */
[----:B--2---:R-:W-:Y:S05]  /*2760*/  @!P0 NANOSLEEP.SYNCS 0x989680 ;  /* 0x009896800000895d */ /* 0x004fea0003900000 */
[----:B------:R-:W2:Y:S02]  /*2770*/  @!P0 SYNCS.PHASECHK.TRANS64 P0, [R0+URZ], R2 ;  /* 0x00000002000085a7 */ /* 0x000ea400080010ff */
[----:B--2---:R-:W-:Y:S05]  /*2780*/  @P0 EXIT ;  /* 0x000000000000094d */ /* 0x004fea0003800000 */
[----:B------:R-:W-:Y:S05]  /*2790*/  BRA `(.L_x_45) ;  /* 0xfffffffc00ec7947 */ /* 0x000fea000383ffff */
.L_x_22:
[----:B------:R-:W-:-:S04]  /*27a0*/  UISETP.NE.AND UP1, UPT, UR37, URZ, UPT ;  /* 0x000000ff2500728c */ /* 0x000fc8000bf25270 */
[----:B------:R-:W-:-:S09]  /*27b0*/  UISETP.NE.OR UP1, UPT, UR10, 0x1, UP1 ;  /* 0x000000010a00788c */ /* 0x000fd20008f25670 */
[----:B------:R-:W-:Y:S05]  /*27c0*/  BRA.U UP1, `(.L_x_46) ;  /* 0x00000005014c7547 */ /* 0x000fea000b800000 */
[----:B------:R-:W-:Y:S01]  /*27d0*/  HFMA2 R11, -RZ, RZ, 0, 0 ;  /* 0x00000000ff0b7431 */ /* 0x000fe200000001ff */
[----:B------:R-:W-:Y:S01]  /*27e0*/  ISETP.GE.U32.AND P2, PT, R10, 0x2, PT ;  /* 0x000000020a00780c */ /* 0x000fe20003f46070 */
[----:B------:R-:W-:Y:S01]  /*27f0*/  IMAD.MOV.U32 R12, RZ, RZ, 0x1 ;  /* 0x00000001ff0c7424 */ /* 0x000fe200078e00ff */
[----:B------:R-:W-:Y:S01]  /*2800*/  CS2R R8, SRZ ;  /* 0x0000000000087805 */ /* 0x000fe2000001ff00 */
[----:B------:R-:W-:Y:S01]  /*2810*/  IMAD.MOV.U32 R3, RZ, RZ, RZ ;  /* 0x000000ffff037224 */ /* 0x000fe200078e00ff */
[----:B------:R-:W-:Y:S01]  /*2820*/  UMOV UR4, 0x400 ;  /* 0x0000040000047882 */ /* 0x000fe20000000000 */
[----:B------:R-:W-:Y:S01]  /*2830*/  UMOV UR6, URZ ;  /* 0x000000ff00067c82 */ /* 0x000fe20008000000 */
[----:B------:R-:W-:-:S12]  /*2840*/  ULEA UR37, UR37, UR4, 0x18 ;  /* 0x0000000425257291 */ /* 0x000fd8000f8ec0ff */
.L_x_50:
[----:B------:R-:W-:Y:S02]  /*2850*/  LEA R0, R3, UR37, 0x3 ;  /* 0x0000002503007c11 */ /* 0x000fe4000f8e18ff */
[----:B------:R-:W-:-:S03]  /*2860*/  SHF.L.U32 R4, R8, 0x1f, RZ ;  /* 0x0000001f08047819 */ /* 0x000fc600000006ff */
[----:B------:R-:W-:Y:S01]  /*2870*/  VIADD R5, R0, 0xf0 ;  /* 0x000000f000057836 */ /* 0x000fe20000000000 */
[----:B------:R-:W1:Y:S02]  /*2880*/  SYNCS.PHASECHK.TRANS64.TRYWAIT P0, [R0+URZ+0xe0], R4 ;  /* 0x0000e004000075a7 */ /* 0x000e6400080011ff */
[----:B-1----:R-:W-:Y:S05]  /*2890*/  @!P0 BRA `(.L_x_47) ;  /* 0x0000006c00e08947 */ /* 0x002fea0003800000 */
.L_x_156:
[----:B------:R-:W-:Y:S01]  /*28a0*/  ULEA UR5, UR6, UR37, 0x3 ;  /* 0x0000002506057291 */ /* 0x000fe2000f8e18ff */
[----:B-1----:R-:W-:Y:S01]  /*28b0*/  PRMT R0, RZ, 0x654, R5 ;  /* 0x00000654ff007816 */ /* 0x002fe20000000005 */
[----:B------:R-:W-:Y:S01]  /*28c0*/  @!P2 IMAD.MOV.U32 R4, RZ, RZ, 0x10 ;  /* 0x00000010ff04a424 */ /* 0x000fe200078e00ff */
[----:B------:R-:W-:Y:S01]  /*28d0*/  SHF.L.U32 R5, R12, 0x1f, RZ ;  /* 0x0000001f0c057819 */ /* 0x000fe200000006ff */
[----:B------:R-:W-:Y:S01]  /*28e0*/  UIADD3 UR4, UPT, UPT, UR5, 0x80, URZ ;  /* 0x0000008005047890 */ /* 0x000fe2000fffe0ff */
[----:B------:R1:W-:Y:S05]  /*28f0*/  SYNCS.ARRIVE.TRANS64.RED.A1T0 RZ, [R0+URZ], RZ ;  /* 0x000000ff00ff79a7 */ /* 0x0003ea00081004ff */
[----:B------:R-:W-:Y:S01]  /*2900*/  IMAD.U32 R6, RZ, RZ, UR4 ;  /* 0x00000004ff067e24 */ /* 0x000fe2000f8e00ff */
[----:B------:R-:W2:Y:S04]  /*2910*/  SYNCS.PHASECHK.TRANS64.TRYWAIT P0, [UR5+0x90], R5 ;  /* 0x00009005ff0075a7 */ /* 0x000ea80008001105 */
[----:B------:R-:W-:Y:S01]  /*2920*/  PRMT R6, R10, 0x654, R6 ;  /* 0x000006540a067816 */ /* 0x000fe20000000006 */
[----:B-12---:R-:W-:Y:S06]  /*2930*/  @!P0 BRA `(.L_x_48) ;  /* 0x0000006c00cc8947 */ /* 0x006fec0003800000 */
.L_x_158:
[----:B------:R-:W-:Y:S01]  /*2940*/  ULEA UR4, UR6, UR37, 0x4 ;  /* 0x0000002506047291 */ /* 0x000fe2000f8e20ff */
[----:B------:R-:W-:Y:S01]  /*2950*/  SEL R2, R6, R2, !P2 ;  /* 0x0000000206027207 */ /* 0x000fe20005000000 */
[----:B------:R-:W-:Y:S01]  /*2960*/  UIADD3 UR5, UPT, UPT, UR5, 0x80, URZ ;  /* 0x0000008005057890 */ /* 0x000fe2000fffe0ff */
[----:B-1----:R-:W-:Y:S01]  /*2970*/  LEA R0, R11, UR37, 0x3 ;  /* 0x000000250b007c11 */ /* 0x002fe2000f8e18ff */
[----:B------:R-:W-:Y:S01]  /*2980*/  UIADD3 UR4, UPT, UPT, UR4, 0x110, URZ ;  /* 0x0000011004047890 */ /* 0x000fe2000fffe0ff */
[----:B------:R1:W-:Y:S01]  /*2990*/  @!P2 SYNCS.ARRIVE.TRANS64.RED RZ, [R2+URZ], R4 ;  /* 0x0000000402ffa9a7 */ /* 0x0003e200080004ff */
[----:B------:R-:W-:Y:S01]  /*29a0*/  UIADD3 UR6, UPT, UPT, UR6, 0x1, URZ ;  /* 0x0000000106067890 */ /* 0x000fe2000fffe0ff */
[----:B------:R-:W-:-:S03]  /*29b0*/  VIADD R3, R3, 0x1 ;  /* 0x0000000103037836 */ /* 0x000fc60000000000 */
[----:B------:R-:W-:Y:S02]  /*29c0*/  UISETP.NE.AND UP0, UPT, UR6, 0x2, UPT ;  /* 0x000000020600788c */ /* 0x000fe4000bf05270 */
[----:B------:R-:W-:Y:S01]  /*29d0*/  ISETP.NE.AND P0, PT, R3, 0x2, PT ;  /* 0x000000020300780c */ /* 0x000fe20003f05270 */
[----:B------:R-:W-:Y:S06]  /*29e0*/  UGETNEXTWORKID.BROADCAST [UR4], [UR5] ;  /* 0x00000000040073ca */ /* 0x000fec0008000100 */
[----:B------:R-:W-:Y:S02]  /*29f0*/  USEL UR4, URZ, 0x1, UP0 ;  /* 0x00000001ff047887 */ /* 0x000fe40008000000 */
[----:B------:R-:W-:-:S04]  /*2a00*/  USEL UR6, UR6, URZ, UP0 ;  /* 0x000000ff06067287 */ /* 0x000fc80008000000 */
[----:B------:R-:W-:Y:S02]  /*2a10*/  LOP3.LUT R12, R12, UR4, RZ, 0x3c, !PT ;  /* 0x000000040c0c7c12 */ /* 0x000fe4000f8e3cff */
[----:B-1----:R-:W-:-:S04]  /*2a20*/  SHF.L.U32 R4, R9, 0x1f, RZ ;  /* 0x0000001f09047819 */ /* 0x002fc800000006ff */
[----:B------:R-:W1:Y:S02]  /*2a30*/  SYNCS.PHASECHK.TRANS64.TRYWAIT P1, [R0+URZ+0x80], R4 ;  /* 0x00008004000075a7 */ /* 0x000e6400080211ff */
[----:B-1----:R-:W-:Y:S05]  /*2a40*/  @!P1 BRA `(.L_x_49) ;  /* 0x0000006c00a09947 */ /* 0x002fea0003800000 */
.L_x_159:
[----:B-1----:R-:W-:Y:S01]  /*2a50*/  LEA R4, R11, UR37, 0x4 ;  /* 0x000000250b047c11 */ /* 0x002fe2000f8e20ff */
[----:B------:R-:W-:Y:S01]  /*2a60*/  VIADD R0, R0, 0x90 ;  /* 0x0000009000007836 */ /* 0x000fe20000000000 */
[----:B------:R-:W-:Y:S01]  /*2a70*/  SEL R3, R3, RZ, P0 ;  /* 0x000000ff03037207 */ /* 0x000fe20000000000 */
[----:B------:R-:W-:-:S03]  /*2a80*/  VIADD R11, R11, 0x1 ;  /* 0x000000010b0b7836 */ /* 0x000fc60000000000 */
[----:B------:R-:W1:Y:S01]  /*2a90*/  LDS.128 R4, [R4+0x110] ;  /* 0x0001100004047984 */ /* 0x000e620000000c00 */
[----:B------:R-:W-:Y:S02]  /*2aa0*/  PRMT R0, RZ, 0x654, R0 ;  /* 0x00000654ff007816 */ /* 0x000fe40000000000 */
[C---:B------:R-:W-:Y:S01]  /*2ab0*/  ISETP.NE.AND P1, PT, R11.reuse, 0x2, PT ;  /* 0x000000020b00780c */ /* 0x040fe20003f25270 */
[----:B------:R-:W-:Y:S01]  /*2ac0*/  @!PT LDS RZ, [RZ] ;  /* 0x00000000fffff984 */ /* 0x000fe20000000800 */
[----:B------:R-:W-:Y:S01]  /*2ad0*/  @!PT LDS RZ, [RZ] ;  /* 0x00000000fffff984 */ /* 0x000fe20000000800 */
[----:B------:R-:W-:Y:S01]  /*2ae0*/  @!PT LDS RZ, [RZ] ;  /* 0x00000000fffff984 */ /* 0x000fe20000000800 */
[----:B------:R-:W-:Y:S01]  /*2af0*/  @!PT LDS RZ, [RZ] ;  /* 0x00000000fffff984 */ /* 0x000fe20000000800 */
[----:B------:R2:W-:Y:S06]  /*2b00*/  MEMBAR.ALL.CTA ;  /* 0x0000000000007992 */ /* 0x0005ec0000008000 */
[----:B--2---:R-:W2:Y:S01]  /*2b10*/  FENCE.VIEW.ASYNC.S ;  /* 0x00000000000073c6 */ /* 0x004ea20000000000 */
[----:B------:R-:W-:Y:S01]  /*2b20*/  SEL R11, R11, RZ, P1 ;  /* 0x000000ff0b0b7207 */ /* 0x000fe20000800000 */
[----:B--2---:R2:W-:Y:S01]  /*2b30*/  SYNCS.ARRIVE.TRANS64.RED.A1T0 RZ, [R0+URZ], RZ ;  /* 0x000000ff00ff79a7 */ /* 0x0045e200081004ff */
[----:B-1----:R-:W-:-:S02]  /*2b40*/  LOP3.LUT P3, RZ, R6, 0x1, RZ, 0xc0, !PT ;  /* 0x0000000106ff7812 */ /* 0x002fc4000786c0ff */
[----:B------:R-:W-:-:S04]  /*2b50*/  SEL R4, RZ, 0x1, P1 ;  /* 0x00000001ff047807 */ /* 0x000fc80000800000 */
[----:B------:R-:W-:Y:S02]  /*2b60*/  LOP3.LUT R9, R9, R4, RZ, 0x3c, !PT ;  /* 0x0000000409097212 */ /* 0x000fe400078e3cff */
[----:B--2---:R-:W-:-:S04]  /*2b70*/  SEL R0, RZ, 0x1, P0 ;  /* 0x00000001ff007807 */ /* 0x004fc80000000000 */
[----:B------:R-:W-:Y:S01]  /*2b80*/  LOP3.LUT R8, R8, R0, RZ, 0x3c, !PT ;  /* 0x0000000008087212 */ /* 0x000fe200078e3cff */
[----:B------:R-:W-:Y:S06]  /*2b90*/  @P3 BRA `(.L_x_50) ;  /* 0xfffffffc002c3947 */ /* 0x000fec000383ffff */
[----:B------:R-:W-:Y:S01]  /*2ba0*/  ULEA UR5, UR6, UR37, 0x3 ;  /* 0x0000002506057291 */ /* 0x000fe2000f8e18ff */
[----:B------:R-:W-:-:S08]  /*2bb0*/  SHF.L.U32 R2, R12, 0x1f, RZ ;  /* 0x0000001f0c027819 */ /* 0x000fd000000006ff */
[----:B------:R-:W1:Y:S02]  /*2bc0*/  SYNCS.PHASECHK.TRANS64 P0, [UR5+0x90], R2 ;  /* 0x00009002ff0075a7 */ /* 0x000e640008001005 */
[----:B-1----:R-:W-:Y:S05]  /*2bd0*/  @P0 BRA `(.L_x_51) ;  /* 0x0000000000080947 */ /* 0x002fea0003800000 */
[----:B------:R-:W1:Y:S02]  /*2be0*/  SYNCS.PHASECHK.TRANS64.TRYWAIT P0, [UR5+0x90], R2 ;  /* 0x00009002ff0075a7 */ /* 0x000e640008001105 */
[----:B-1----:R-:W-:Y:S05]  /*2bf0*/  @!P0 BRA `(.L_x_52) ;  /* 0x0000006c00488947 */ /* 0x002fea0003800000 */
.L_x_51:
[----:B------:R-:W-:-:S04]  /*2c00*/  UIADD3 UR4, UPT, UPT, UR6, 0x1, URZ ;  /* 0x0000000106047890 */ /* 0x000fc8000fffe0ff */
[----:B------:R-:W-:-:S04]  /*2c10*/  UISETP.NE.AND UP0, UPT, UR4, 0x2, UPT ;  /* 0x000000020400788c */ /* 0x000fc8000bf05270 */
[----:B------:R-:W-:Y:S02]  /*2c20*/  USEL UR7, URZ, 0x1, UP0 ;  /* 0x00000001ff077887 */ /* 0x000fe40008000000 */
[----:B------:R-:W-:-:S04]  /*2c30*/  USEL UR4, UR4, URZ, UP0 ;  /* 0x000000ff04047287 */ /* 0x000fc80008000000 */
[----:B------:R-:W-:Y:S01]  /*2c40*/  ULEA UR4, UR4, UR37, 0x3 ;  /* 0x0000002504047291 */ /* 0x000fe2000f8e18ff */
[----:B-1----:R-:W-:-:S04]  /*2c50*/  LOP3.LUT R2, R12, UR7, RZ, 0x3c, !PT ;  /* 0x000000070c027c12 */ /* 0x002fc8000f8e3cff */
[----:B------:R-:W-:-:S04]  /*2c60*/  SHF.L.U32 R0, R2, 0x1f, RZ ;  /* 0x0000001f02007819 */ /* 0x000fc800000006ff */
[----:B------:R-:W1:Y:S02]  /*2c70*/  SYNCS.PHASECHK.TRANS64 P0, [UR4+0x90], R0 ;  /* 0x00009000ff0075a7 */ /* 0x000e640008001004 */
[----:B-1----:R-:W-:Y:S05]  /*2c80*/  @P0 EXIT ;  /* 0x000000000000094d */ /* 0x002fea0003800000 */
[----:B------:R-:W-:Y:S02]  /*2c90*/  SHF.L.U32 R2, R2, 0x1f, RZ ;  /* 0x0000001f02027819 */ /* 0x000fe400000006ff */
[----:B------:R-:W-:-:S07]  /*2ca0*/  MOV R0, UR4 ;  /* 0x0000000400007c02 */ /* 0x000fce0008000f00 */
.L_x_53:
[----:B-1----:R1:W2:Y:S02]  /*2cb0*/  SYNCS.PHASECHK.TRANS64.TRYWAIT P0, [R0+URZ+0x90], R2 ;  /* 0x00009002000075a7 */ /* 0x0022a400080011ff */
[----:B--2---:R-:W-:Y:S05]  /*2cc0*/  @!P0 NANOSLEEP.SYNCS 0x989680 ;  /* 0x009896800000895d */ /* 0x004fea0003900000 */
[----:B------:R-:W2:Y:S02]  /*2cd0*/  @!P0 SYNCS.PHASECHK.TRANS64 P0, [R0+URZ+0x90], R2 ;  /* 0x00009002000085a7 */ /* 0x000ea400080010ff */
[----:B--2---:R-:W-:Y:S05]  /*2ce0*/  @P0 EXIT ;  /* 0x000000000000094d */ /* 0x004fea0003800000 */
[----:B------:R-:W-:Y:S05]  /*2cf0*/  BRA `(.L_x_53) ;  /* 0xfffffffc00ec7947 */ /* 0x000fea000383ffff */
.L_x_46:
[----:B------:R-:W-:Y:S05]  /*2d00*/  BRA.U UP4, `(.L_x_54) ;  /* 0x0000001104a07547 */ /* 0x000fea000b800000 */
[----:B------:R-:W-:Y:S01]  /*2d10*/  UMOV UR6, 0x40 ;  /* 0x0000004000067882 */ /* 0x000fe20000000000 */
[----:B------:R-:W-:Y:S01]  /*2d20*/  NOP ;  /* 0x0000000000007918 */ /* 0x000fe20000000000 */
[----:B------:R-:W-:Y:S01]  /*2d30*/  ULEA UR6, UR37, UR6, 0x18 ;  /* 0x0000000625067291 */ /* 0x000fe2000f8ec0ff */
[----:B------:R-:W-:Y:S02]  /*2d40*/  UMOV UR7, 0x400 ;  /* 0x0000040000077882 */ /* 0x000fe40000000000 */
[----:B------:R-:W-:-:S06]  /*2d50*/  ULEA UR37, UR37, UR7, 0x18 ;  /* 0x0000000725257291 */ /* 0x000fcc000f8ec0ff */
[----:B------:R-:W1:Y:S02]  /*2d60*/  LDS.U8 R2, [UR6+0x1c] ;  /* 0x00001c06ff027984 */ /* 0x000e640008000000 */
[----:B-1----:R-:W-:-:S13]  /*2d70*/  ISETP.NE.AND P0, PT, R2, RZ, PT ;  /* 0x000000ff0200720c */ /* 0x002fda0003f05270 */
[----:B------:R-:W-:Y:S05]  /*2d80*/  @P0 BRA `(.L_x_55) ;  /* 0x0000000400080947 */ /* 0x000fea0003800000 */
[----:B------:R-:W-:Y:S02]  /*2d90*/  UISETP.NE.U32.AND UP0, UPT, UR5, 0x1, UPT ;  /* 0x000000010500788c */ /* 0x000fe4000bf05070 */
[----:B------:R-:W-:-:S07]  /*2da0*/  UIADD3 UR8, UPT, UPT, UR6, 0x8, URZ ;  /* 0x0000000806087890 */ /* 0x000fce000fffe0ff */
[----:B------:R-:W-:Y:S05]  /*2db0*/  BRA.U !UP0, `(.L_x_56) ;  /* 0x00000001089c7547 */ /* 0x000fea000b800000 */
[----:B------:R-:W-:Y:S01]  /*2dc0*/  ELECT P0, URZ, PT ;  /* 0x0000000000ff782f */ /* 0x000fe20003800000 */
[----:B------:R-:W-:-:S12]  /*2dd0*/  BSSY B0, `(.L_x_56) ;  /* 0x0000025000007945 */ /* 0x000fd80003800000 */
[----:B------:R-:W-:Y:S05]  /*2de0*/  @!P0 BRA `(.L_x_57) ;  /* 0x00000000008c8947 */ /* 0x000fea0003800000 */
[----:B------:R-:W-:-:S05]  /*2df0*/  UMOV UR7, 0x10 ;  /* 0x0000001000077882 */ /* 0x000fca0000000000 */
[----:B------:R-:W-:Y:S04]  /*2e00*/  DEPBAR.LE SB1, 0x36 ;  /* 0x00009d800000791a */ /* 0x000fe80000000000 */
[----:B------:R-:W1:Y:S02]  /*2e10*/  UTCATOMSWS.2CTA.FIND_AND_SET.ALIGN UP1, UR7, UR7 ;  /* 0x00000007000775e3 */ /* 0x000e640008220800 */
[----:B-1----:R-:W-:Y:S01]  /*2e20*/  MOV R10, UR7 ;  /* 0x00000007000a7c02 */ /* 0x002fe20008000f00 */
[----:B------:R-:W-:Y:S06]  /*2e30*/  BRA.U UP1, `(.L_x_58) ;  /* 0x0000000101187547 */ /* 0x000fec000b800000 */
.L_x_59:
[----:B------:R-:W-:Y:S05]  /*2e40*/  NANOSLEEP 0x64 ;  /* 0x000000640000795d */ /* 0x000fea0003800000 */
[----:B------:R-:W-:-:S05]  /*2e50*/  UMOV UR7, 0x10 ;  /* 0x0000001000077882 */ /* 0x000fca0000000000 */
[----:B------:R-:W-:Y:S04]  /*2e60*/  DEPBAR.LE SB1, 0x36 ;  /* 0x00009d800000791a */ /* 0x000fe80000000000 */
[----:B------:R-:W1:Y:S02]  /*2e70*/  UTCATOMSWS.2CTA.FIND_AND_SET.ALIGN UP1, UR7, UR7 ;  /* 0x00000007000775e3 */ /* 0x000e640008220800 */
[----:B-1----:R-:W-:Y:S01]  /*2e80*/  MOV R10, UR7 ;  /* 0x00000007000a7c02 */ /* 0x002fe20008000f00 */
[----:B------:R-:W-:Y:S05]  /*2e90*/  BRA.U !UP1, `(.L_x_59) ;  /* 0xfffffffd09e87547 */ /* 0x000fea000b83ffff */
.L_x_58:
[----:B------:R-:W1:Y:S01]  /*2ea0*/  LDS R5, [UR6+0x10] ;  /* 0x00001006ff057984 */ /* 0x000e620008000800 */
[----:B------:R-:W-:Y:S01]  /*2eb0*/  IMAD.U32 R3, RZ, RZ, UR37 ;  /* 0x00000025ff037e24 */ /* 0x000fe2000f8e00ff */
[----:B------:R-:W-:-:S03]  /*2ec0*/  MOV R2, UR4 ;  /* 0x0000000400027c02 */ /* 0x000fc60008000f00 */
[----:B------:R-:W-:Y:S01]  /*2ed0*/  VIADD R3, R3, 0x130 ;  /* 0x0000013003037836 */ /* 0x000fe20000000000 */
[----:B-1----:R-:W-:-:S04]  /*2ee0*/  SHF.L.U32 R5, R5, 0x1f, RZ ;  /* 0x0000001f05057819 */ /* 0x002fc800000006ff */
[----:B------:R-:W1:Y:S02]  /*2ef0*/  SYNCS.PHASECHK.TRANS64.TRYWAIT P0, [UR6+0x8], R5 ;  /* 0x00000805ff0075a7 */ /* 0x000e640008001106 */
[----:B-1----:R-:W-:Y:S05]  /*2f00*/  @P0 BRA `(.L_x_60) ;  /* 0x0000000000080947 */ /* 0x002fea0003800000 */
[----:B------:R-:W1:Y:S02]  /*2f10*/  SYNCS.PHASECHK.TRANS64.TRYWAIT P0, [UR6+0x8], R5 ;  /* 0x00000805ff0075a7 */ /* 0x000e640008001106 */
[----:B-1----:R-:W-:Y:S05]  /*2f20*/  @!P0 BRA `(.L_x_61) ;  /* 0x0000006800948947 */ /* 0x002fea0003800000 */
.L_x_60:
[----:B-1----:R-:W-:Y:S01]  /*2f30*/  HFMA2 R4, -RZ, RZ, 0, 5.9604644775390625e-08 ;  /* 0x00000001ff047431 */ /* 0x002fe200000001ff */
[----:B------:R-:W-:Y:S01]  /*2f40*/  UPRMT UR7, UR4, 0x654, UR8 ;  /* 0x0000065404077896 */ /* 0x000fe20008000008 */
[----:B------:R-:W-:Y:S01]  /*2f50*/  IMAD.MOV.U32 R7, RZ, RZ, 0xffff ;  /* 0x0000ffffff077424 */ /* 0x000fe200078e00ff */
[----:B------:R-:W-:Y:S01]  /*2f60*/  PRMT R2, R2, 0x654, R3 ;  /* 0x0000065402027816 */ /* 0x000fe20000000003 */
[----:B------:R-:W-:Y:S02]  /*2f70*/  IMAD.MOV.U32 R5, RZ, RZ, 0x4 ;  /* 0x00000004ff057424 */ /* 0x000fe400078e00ff */
[----:B------:R-:W-:Y:S01]  /*2f80*/  IMAD.SHL.U32 R9, R10, 0x20, RZ ;  /* 0x000000200a097824 */ /* 0x000fe200078e00ff */
[----:B------:R-:W-:Y:S02]  /*2f90*/  MOV R3, UR7 ;  /* 0x0000000700037c02 */ /* 0x000fe40008000f00 */
[-C--:B------:R-:W-:Y:S01]  /*2fa0*/  SHF.L.U32 R7, R7, R10.reuse, RZ ;  /* 0x0000000a07077219 */ /* 0x080fe200000006ff */
[----:B------:R1:W-:Y:S01]  /*2fb0*/  SYNCS.ARRIVE.TRANS64.RED RZ, [UR7], R5 ;  /* 0x00000005ffff79a7 */ /* 0x0003e20008000407 */
[----:B------:R-:W-:Y:S01]  /*2fc0*/  SHF.L.U32 R6, R4, R10, RZ ;  /* 0x0000000a04067219 */ /* 0x000fe200000006ff */
[----:B------:R1:W-:Y:S04]  /*2fd0*/  STS [UR37+0x130], R9 ;  /* 0x00013009ff007988 */ /* 0x0003e80008000825 */
[----:B------:R1:W-:Y:S04]  /*2fe0*/  STAS [R2.64], R10 ;  /* 0x0000000a02007dbd */ /* 0x0003e8000c0008ff */
[----:B------:R1:W-:Y:S04]  /*2ff0*/  ATOMS.OR RZ, [UR6+0x14], R7 ;  /* 0x00001407ffff798c */ /* 0x0003e8000b000006 */
[----:B------:R1:W-:Y:S04]  /*3000*/  ATOMS.OR RZ, [UR6+0x18], R6 ;  /* 0x00001806ffff798c */ /* 0x0003e8000b000006 */
[----:B------:R1:W-:Y:S02]  /*3010*/  ATOMS.XOR RZ, [UR6+0x10], R4 ;  /* 0x00001004ffff798c */ /* 0x0003e4000b800006 */
.L_x_57:
[----:B------:R-:W-:Y:S05]  /*3020*/  BSYNC B0 ;  /* 0x0000000000007941 */ /* 0x000fea0003800000 */
.L_x_56:
[----:B------:R-:W-:Y:S05]  /*3030*/  BRA.U UP0, `(.L_x_62) ;  /* 0x00000001006c7547 */ /* 0x000fea000b800000 */
[----:B------:R-:W-:-:S03]  /*3040*/  UMOV UR7, 0xffffffff ;  /* 0xffffffff00077882 */ /* 0x000fc60000000000 */
[----:B------:R-:W-:Y:S05]  /*3050*/  BRA.DIV UR7, `(.L_x_63) ;  /* 0x0000006a07607947 */ /* 0x000fea000b800000 */
[----:B------:R-:W-:-:S13]  /*3060*/  ELECT P6, URZ, PT ;  /* 0x0000000000ff782f */ /* 0x000fda00038c0000 */
.L_x_163:
[----:B------:R-:W-:Y:S05]  /*3070*/  @!P6 BRA `(.L_x_62) ;  /* 0x00000000005ce947 */ /* 0x000fea0003800000 */
[----:B-1----:R-:W1:Y:S02]  /*3080*/  LDS R3, [UR6+0x10] ;  /* 0x00001006ff037984 */ /* 0x002e640008000800 */
[----:B-1----:R-:W-:-:S04]  /*3090*/  SHF.L.U32 R3, R3, 0x1f, RZ ;  /* 0x0000001f03037819 */ /* 0x002fc800000006ff */
[----:B------:R-:W1:Y:S02]  /*30a0*/  SYNCS.PHASECHK.TRANS64.TRYWAIT P0, [UR6+0x8], R3 ;  /* 0x00000803ff0075a7 */ /* 0x000e640008001106 */
[----:B-1----:R-:W-:Y:S05]  /*30b0*/  @P0 BRA `(.L_x_64) ;  /* 0x0000000000080947 */ /* 0x002fea0003800000 */
[----:B------:R-:W1:Y:S02]  /*30c0*/  SYNCS.PHASECHK.TRANS64.TRYWAIT P0, [UR6+0x8], R3 ;  /* 0x00000803ff0075a7 */ /* 0x000e640008001106 */
[----:B-1----:R-:W-:Y:S05]  /*30d0*/  @!P0 BRA `(.L_x_65) ;  /* 0x0000006800608947 */ /* 0x002fea0003800000 */
.L_x_64:
[----:B------:R-:W2:Y:S01]  /*30e0*/  LDS R5, [UR37+0x130] ;  /* 0x00013025ff057984 */ /* 0x000ea20008000800 */
[----:B-1----:R-:W-:Y:S02]  /*30f0*/  HFMA2 R2, -RZ, RZ, 0, 5.9604644775390625e-08 ;  /* 0x00000001ff027431 */ /* 0x002fe400000001ff */
[----:B------:R-:W-:Y:S01]  /*3100*/  IMAD.MOV.U32 R3, RZ, RZ, 0xffff ;  /* 0x0000ffffff037424 */ /* 0x000fe200078e00ff */
[----:B------:R-:W-:Y:S01]  /*3110*/  UPRMT UR7, UR4, 0x654, UR8 ;  /* 0x0000065404077896 */ /* 0x000fe20008000008 */
[----:B--2---:R-:W-:-:S03]  /*3120*/  IMAD.SHL.U32 R4, R5, 0x20, RZ ;  /* 0x0000002005047824 */ /* 0x004fc600078e00ff */
[-C--:B------:R-:W-:Y:S02]  /*3130*/  SHF.L.U32 R3, R3, R5.reuse, RZ ;  /* 0x0000000503037219 */ /* 0x080fe400000006ff */
[----:B------:R-:W-:Y:S01]  /*3140*/  SHF.L.U32 R5, R2, R5, RZ ;  /* 0x0000000502057219 */ /* 0x000fe200000006ff */
[----:B------:R2:W-:Y:S04]  /*3150*/  STS [UR37+0x130], R4 ;  /* 0x00013004ff007988 */ /* 0x0005e80008000825 */
[----:B------:R2:W-:Y:S04]  /*3160*/  ATOMS.OR RZ, [UR6+0x14], R3 ;  /* 0x00001403ffff798c */ /* 0x0005e8000b000006 */
[----:B------:R2:W-:Y:S01]  /*3170*/  ATOMS.OR RZ, [UR6+0x18], R5 ;  /* 0x00001805ffff798c */ /* 0x0005e2000b000006 */
[----:B------:R-:W-:Y:S03]  /*3180*/  SYNCS.ARRIVE.TRANS64.RED.A1T0 RZ, [UR7], RZ ;  /* 0x000000ffffff79a7 */ /* 0x000fe60008100407 */
[----:B------:R2:W-:Y:S01]  /*3190*/  ATOMS.XOR RZ, [UR6+0x10], R2 ;  /* 0x00001002ffff798c */ /* 0x0005e2000b800006 */
[----:B------:R-:W-:Y:S05]  /*31a0*/  BRA `(.L_x_62) ;  /* 0x0000000000107947 */ /* 0x000fea0003800000 */
.L_x_55:
[----:B------:R-:W-:-:S05]  /*31b0*/  MOV R2, 0xffffffff ;  /* 0xffffffff00027802 */ /* 0x000fca0000000f00 */
[----:B------:R1:W-:Y:S02]  /*31c0*/  STS [UR37+0x130], R2 ;  /* 0x00013002ff007988 */ /* 0x0003e40008000825 */
[----:B-1----:R-:W-:Y:S02]  /*31d0*/  MOV R2, 0x31f0 ;  /* 0x000031f000027802 */ /* 0x002fe40000000f00 */
[----:B-----5:R-:W-:Y:S05]  /*31e0*/  CALL.REL.NOINC `($__internal_1_$__cuda_sm10x_tcgen05_guardrail_trap_phase_invalid_during_alloc) ;  /* 0x0000007000347944 */ /* 0x020fea0003c00000 */
.L_x_62:
[----:B------:R-:W-:Y:S05]  /*31f0*/  WARPSYNC.ALL ;  /* 0x0000000000007948 */ /* 0x000fea0003800000 */
[----:B------:R-:W3:Y:S01]  /*3200*/  S2UR UR8, SR_CgaCtaId ;  /* 0x00000000000879c3 */ /* 0x000ee20000008800 */
[----:B------:R-:W-:Y:S01]  /*3210*/  UMOV UR6, 0x400 ;  /* 0x0000040000067882 */ /* 0x000fe20000000000 */
[----:B------:R-:W-:-:S06]  /*3220*/  NOP ;  /* 0x0000000000007918 */ /* 0x000fcc0000000000 */
[----:B------:R-:W-:Y:S06]  /*3230*/  BAR.ARV 0x6, 0xa0 ;  /* 0x0182800000007b1d */ /* 0x000fec0000002000 */
[----:B------:R-:W-:Y:S01]  /*3240*/  LOP3.LUT R0, R0, 0xffff, RZ, 0xc0, !PT ;  /* 0x0000ffff00007812 */ /* 0x000fe200078ec0ff */
[----:B-1----:R-:W-:Y:S01]  /*3250*/  IMAD.MOV.U32 R9, RZ, RZ, 0x1 ;  /* 0x00000001ff097424 */ /* 0x002fe200078e00ff */
[----:B------:R-:W-:Y:S01]  /*3260*/  LOP3.LUT R8, R8, 0xffff, RZ, 0xc0, !PT ;  /* 0x0000ffff08087812 */ /* 0x000fe200078ec0ff */
[----:B------:R-:W-:Y:S01]  /*3270*/  UMOV UR22, URZ ;  /* 0x000000ff00167c82 */ /* 0x000fe20008000000 */
[----:B------:R-:W-:Y:S01]  /*3280*/  R2UR UR12, R0 ;  /* 0x00000000000c72ca */ /* 0x000fe200000e0000 */
[----:B------:R-:W-:Y:S01]  /*3290*/  UMOV UR21, URZ ;  /* 0x000000ff00157c82 */ /* 0x000fe20008000000 */
[----:B------:R-:W-:Y:S01]  /*32a0*/  R2UR UR13, R8 ;  /* 0x00000000080d72ca */ /* 0x000fe200000e0000 */
[----:B------:R-:W-:Y:S01]  /*32b0*/  IMAD.MOV.U32 R8, RZ, RZ, RZ ;  /* 0x000000ffff087224 */ /* 0x000fe200078e00ff */
[----:B------:R-:W-:Y:S01]  /*32c0*/  UMOV UR20, URZ ;  /* 0x000000ff00147c82 */ /* 0x000fe20008000000 */
[----:B------:R-:W-:-:S02]  /*32d0*/  UISETP.NE.AND UP2, UPT, UR5, URZ, UPT ;  /* 0x000000ff0500728c */ /* 0x000fc4000bf45270 */
[----:B---3--:R-:W-:Y:S01]  /*32e0*/  ULEA UR8, UR8, UR6, 0x18 ;  /* 0x0000000608087291 */ /* 0x008fe2000f8ec0ff */
[----:B------:R-:W1:Y:S03]  /*32f0*/  LDCU UR6, c[0x0][0x38c] ;  /* 0x00007180ff0677ac */ /* 0x000e660008000800 */
[----:B------:R-:W-:Y:S02]  /*3300*/  UIADD3 UR14, UPT, UPT, UR8, 0x8400, URZ ;  /* 0x00008400080e7890 */ /* 0x000fe4000fffe0ff */
[----:B------:R-:W-:-:S03]  /*3310*/  UIADD3 UR15, UPT, UPT, UR8, 0xb400, URZ ;  /* 0x0000b400080f7890 */ /* 0x000fc6000fffe0ff */
[----:B--2---:R-:W2:Y:S01]  /*3320*/  LDS R2, [UR8+0x130] ;  /* 0x00013008ff027984 */ /* 0x004ea20008000800 */
[----:B------:R-:W-:Y:S02]  /*3330*/  USHF.R.U32.HI UR14, URZ, 0x4, UR14 ;  /* 0x00000004ff0e7899 */ /* 0x000fe4000801160e */
[----:B------:R-:W-:Y:S02]  /*3340*/  USHF.R.U32.HI UR15, URZ, 0x4, UR15 ;  /* 0x00000004ff0f7899 */ /* 0x000fe4000801160f */
[----:B------:R-:W-:Y:S02]  /*3350*/  ULOP3.LUT UR14, UR14, 0x3fff, URZ, 0xc0, !UPT ;  /* 0x00003fff0e0e7892 */ /* 0x000fe4000f8ec0ff */
[----:B------:R-:W-:Y:S02]  /*3360*/  ULOP3.LUT UR15, UR15, 0x3fff, URZ, 0xc0, !UPT ;  /* 0x00003fff0f0f7892 */ /* 0x000fe4000f8ec0ff */
[----:B------:R-:W-:Y:S02]  /*3370*/  ULOP3.LUT UR14, UR14, 0x10000, URZ, 0xfc, !UPT ;  /* 0x000100000e0e7892 */ /* 0x000fe4000f8efcff */
[----:B-1----:R-:W-:-:S02]  /*3380*/  UIADD3 UR6, UPT, UPT, UR6, 0x1f, URZ ;  /* 0x0000001f06067890 */ /* 0x002fc4000fffe0ff */
[----:B------:R-:W-:Y:S02]  /*3390*/  ULOP3.LUT UR15, UR15, 0x10000, URZ, 0xfc, !UPT ;  /* 0x000100000f0f7892 */ /* 0x000fe4000f8efcff */
[----:B------:R-:W-:Y:S01]  /*33a0*/  USHF.R.S32.HI UR7, URZ, 0x1f, UR6 ;  /* 0x0000001fff077899 */ /* 0x000fe20008011406 */
[----:B------:R-:W-:Y:S01]  /*33b0*/  UMOV UR28, 0x0 ;  /* 0x00000000001c7882 */ /* 0x000fe20000000000 */
[----:B------:R-:W-:Y:S02]  /*33c0*/  UMOV UR29, 0x8400490 ;  /* 0x08400490001d7882 */ /* 0x000fe40000000000 */
[----:B------:R-:W-:Y:S01]  /*33d0*/  ULEA.HI UR7, UR7, UR6, URZ, 0x5 ;  /* 0x0000000607077291 */ /* 0x000fe2000f8f28ff */
[----:B------:R-:W-:Y:S01]  /*33e0*/  UMOV UR26, 0x0 ;  /* 0x00000000001a7882 */ /* 0x000fe20000000000 */
[----:B------:R-:W-:Y:S02]  /*33f0*/  UMOV UR27, 0x8400490 ;  /* 0x08400490001b7882 */ /* 0x000fe40000000000 */
[----:B------:R-:W-:-:S04]  /*3400*/  USHF.R.S32.HI UR7, URZ, 0x5, UR7 ;  /* 0x00000005ff077899 */ /* 0x000fc80008011407 */
[----:B------:R-:W-:-:S04]  /*3410*/  UISETP.LT.AND UP0, UPT, UR7, 0x1, UPT ;  /* 0x000000010700788c */ /* 0x000fc8000bf01270 */
[----:B------:R-:W-:Y:S01]  /*3420*/  USEL UR23, UR7, 0x1, !UP0 ;  /* 0x0000000107177887 */ /* 0x000fe2000c000000 */
[----:B--2---:R-:W-:Y:S02]  /*3430*/  R2UR UR24, R2 ;  /* 0x00000000021872ca */ /* 0x004fe400000e0000 */
[----:B------:R-:W-:-:S13]  /*3440*/  CS2R R2, SRZ ;  /* 0x0000000000027805 */ /* 0x000fda000001ff00 */
.L_x_73:
[C---:B------:R-:W-:Y:S02]  /*3450*/  LEA R0, R8.reuse, UR8, 0x3 ;  /* 0x0000000808007c11 */ /* 0x040fe4000f8e18ff */
[----:B------:R-:W-:Y:S02]  /*3460*/  SHF.L.U32 R4, R3, 0x1f, RZ ;  /* 0x0000001f03047819 */ /* 0x000fe400000006ff */
[----:B------:R-:W-:Y:S02]  /*3470*/  LEA R5, R8, UR8, 0x4 ;  /* 0x0000000808057c11 */ /* 0x000fe4000f8e20ff */
[----:B------:R-:W1:Y:S02]  /*3480*/  SYNCS.PHASECHK.TRANS64.TRYWAIT P0, [R0+URZ+0x80], R4 ;  /* 0x00008004000075a7 */ /* 0x000e6400080011ff */
[----:B-1-34-:R-:W-:Y:S05]  /*3490*/  @!P0 BRA `(.L_x_66) ;  /* 0x0000006400888947 */ /* 0x01afea0003800000 */
.L_x_164:
[----:B-1----:R-:W1:Y:S01]  /*34a0*/  LDS.128 R4, [R5+0x110] ;  /* 0x0001100005047984 */ /* 0x002e620000000c00 */
[----:B------:R-:W-:Y:S02]  /*34b0*/  VIADD R0, R0, 0x90 ;  /* 0x0000009000007836 */ /* 0x000fe40000000000 */
[----:B------:R-:W-:Y:S01]  /*34c0*/  VIADD R8, R8, 0x1 ;  /* 0x0000000108087836 */ /* 0x000fe20000000000 */
[----:B------:R-:W-:Y:S01]  /*34d0*/  @!PT LDS RZ, [RZ] ;  /* 0x00000000fffff984 */ /* 0x000fe20000000800 */
[----:B------:R-:W-:Y:S01]  /*34e0*/  @!PT LDS RZ, [RZ] ;  /* 0x00000000fffff984 */ /* 0x000fe20000000800 */
[----:B------:R-:W-:Y:S01]  /*34f0*/  @!PT LDS RZ, [RZ] ;  /* 0x00000000fffff984 */ /* 0x000fe20000000800 */
[----:B------:R-:W-:Y:S01]  /*3500*/  @!PT LDS RZ, [RZ] ;  /* 0x00000000fffff984 */ /* 0x000fe20000000800 */
[----:B------:R2:W-:Y:S06]  /*3510*/  MEMBAR.ALL.CTA ;  /* 0x0000000000007992 */ /* 0x0005ec0000008000 */
[----:B--2---:R-:W2:Y:S01]  /*3520*/  FENCE.VIEW.ASYNC.S ;  /* 0x00000000000073c6 */ /* 0x004ea20000000000 */
[----:B------:R-:W-:-:S04]  /*3530*/  PRMT R0, RZ, 0x654, R0 ;  /* 0x00000654ff007816 */ /* 0x000fc80000000000 */
[----:B--2---:R2:W-:Y:S01]  /*3540*/  SYNCS.ARRIVE.TRANS64.RED.A1T0 RZ, [R0+URZ], RZ ;  /* 0x000000ff00ff79a7 */ /* 0x0045e200081004ff */
[----:B-1----:R-:W-:Y:S01]  /*3550*/  LOP3.LUT P1, RZ, R6, 0x1, RZ, 0xc0, !PT ;  /* 0x0000000106ff7812 */ /* 0x002fe2000782c0ff */
[----:B--2---:R-:W-:-:S12]  /*3560*/  BRA.U UP2, `(.L_x_67) ;  /* 0x0000000102e07547 */ /* 0x004fd8000b800000 */
[----:B------:R-:W1:Y:S01]  /*3570*/  LDCU UR6, c[0x0][0x38c] ;  /* 0x00007180ff0677ac */ /* 0x000e620008000800 */
[----:B------:R-:W-:Y:S02]  /*3580*/  PLOP3.LUT P2, PT, PT, PT, PT, 0x80, 0x8 ;  /* 0x000000000008781c */ /* 0x000fe40003f4f070 */
[----:B------:R-:W-:Y:S01]  /*3590*/  SHF.L.U32 R4, R9, 0x1f, RZ ;  /* 0x0000001f09047819 */ /* 0x000fe200000006ff */
[----:B------:R-:W-:Y:S02]  /*35a0*/  ULEA UR10, UR22, UR8, 0x3 ;  /* 0x00000008160a7291 */ /* 0x000fe4000f8e18ff */
[----:B------:R-:W-:Y:S02]  /*35b0*/  ULEA UR11, UR22, UR24, 0x7 ;  /* 0x00000018160b7291 */ /* 0x000fe4000f8e38ff */
[----:B-1----:R-:W-:-:S06]  /*35c0*/  UISETP.GE.AND UP0, UPT, UR6, 0x1, UPT ;  /* 0x000000010600788c */ /* 0x002fcc000bf06270 */
[----:B------:R-:W-:-:S05]  /*35d0*/  PLOP3.LUT P0, PT, PT, PT, UP0, 0x80, 0x8 ;  /* 0x000000000008781c */ /* 0x000fca0003f0f008 */
[----:B------:R-:W-:-:S08]  /*35e0*/  @UP0 ULEA UR6, UR21, UR8, 0x3 ;  /* 0x0000000815060291 */ /* 0x000fd0000f8e18ff */
[----:B------:R-:W-:-:S04]  /*35f0*/  @P0 SHF.L.U32 R0, R2, 0x1f, RZ ;  /* 0x0000001f02000819 */ /* 0x000fc800000006ff */
[----:B------:R1:W2:Y:S01]  /*3600*/  @P0 SYNCS.PHASECHK.TRANS64.TRYWAIT P2, [UR6], R0 ;  /* 0x00000000ff0005a7 */ /* 0x0002a20008041106 */
[----:B------:R-:W3:Y:S02]  /*3610*/  SYNCS.PHASECHK.TRANS64.TRYWAIT P0, [UR10+0xc0], R4 ;  /* 0x0000c004ff0075a7 */ /* 0x000ee4000800110a */
[----:B-123--:R-:W-:Y:S05]  /*3620*/  @!P0 BRA `(.L_x_68) ;  /* 0x0000006400388947 */ /* 0x00efea0003800000 */
.L_x_166:
[----:B------:R-:W-:Y:S01]  /*3630*/  UMOV UR19, UR20 ;  /* 0x0000001400137c82 */ /* 0x000fe20008000000 */
[----:B------:R-:W-:Y:S05]  /*3640*/  BRA.U !UP0, `(.L_x_69) ;  /* 0x0000000108987547 */ /* 0x000fea000b800000 */
[----:B------:R-:W-:Y:S02]  /*3650*/  UIADD3 UR19, UPT, UPT, UR23, UR20, URZ ;  /* 0x0000001417137290 */ /* 0x000fe4000fffe0ff */
[----:B------:R-:W-:Y:S01]  /*3660*/  UPLOP3.LUT UP3, UPT, UPT, UPT, UPT, 0x40, 0x4 ;  /* 0x000000000004789c */ /* 0x000fe20003f6e870 */
[----:B------:R-:W-:Y:S01]  /*3670*/  UMOV UR18, UR7 ;  /* 0x0000000700127c82 */ /* 0x000fe20008000000 */
[----:B------:R-:W-:-:S09]  /*3680*/  UMOV UR17, UR21 ;  /* 0x0000001500117c82 */ /* 0x000fd20008000000 */
.L_x_72:
[----:B--2---:R-:W-:Y:S01]  /*3690*/  ULEA UR9, UR17, UR8, 0x3 ;  /* 0x0000000811097291 */ /* 0x004fe2000f8e18ff */
[----:B---3--:R-:W-:Y:S11]  /*36a0*/  @P2 BRA `(.L_x_70) ;  /* 0x00000000000c2947 */ /* 0x008ff60003800000 */
[----:B-1----:R-:W-:Y:S04]  /*36b0*/  SHF.L.U32 R4, R2, 0x1f, RZ ;  /* 0x0000001f02047819 */ /* 0x002fe800000006ff */
[----:B------:R-:W1:Y:S02]  /*36c0*/  SYNCS.PHASECHK.TRANS64.TRYWAIT P0, [UR9], R4 ;  /* 0x00000004ff0075a7 */ /* 0x000e640008001109 */
[----:B-1----:R-:W-:Y:S05]  /*36d0*/  @!P0 BRA `(.L_x_71) ;  /* 0x0000006400248947 */ /* 0x002fea0003800000 */
.L_x_70:
[----:B------:R-:W-:Y:S01]  /*36e0*/  UISETP.NE.AND UP0, UPT, UR18, 0x1, UPT ;  /* 0x000000011200788c */ /* 0x000fe2000bf05270 */
[----:B------:R-:W-:Y:S01]  /*36f0*/  PLOP3.LUT P2, PT, PT, PT, PT, 0x80, 0x8 ;  /* 0x000000000008781c */ /* 0x000fe20003f4f070 */
[----:B------:R-:W-:Y:S02]  /*3700*/  UIADD3 UR21, UPT, UPT, UR17, 0x1, URZ ;  /* 0x0000000111157890 */ /* 0x000fe4000fffe0ff */
[----:B------:R-:W-:Y:S02]  /*3710*/  ULEA UR30, UR17, UR15, 0x9 ;  /* 0x0000000f111e7291 */ /* 0x000fe4000f8e48ff */
[----:B------:R-:W-:Y:S01]  /*3720*/  UISETP.NE.AND UP1, UPT, UR21, 0x3, UPT ;  /* 0x000000031500788c */ /* 0x000fe2000bf25270 */
[----:B------:R-:W-:Y:S01]  /*3730*/  PLOP3.LUT P0, PT, PT, PT, UP0, 0x80, 0x8 ;  /* 0x000000000008781c */ /* 0x000fe20003f0f008 */
[----:B------:R-:W-:Y:S02]  /*3740*/  ULEA UR32, UR17, UR14, 0x8 ;  /* 0x0000000e11207291 */ /* 0x000fe4000f8e40ff */
[----:B------:R-:W-:Y:S02]  /*3750*/  USEL UR16, URZ, 0x1, UP1 ;  /* 0x00000001ff107887 */ /* 0x000fe40008800000 */
[----:B------:R-:W-:Y:S02]  /*3760*/  USEL UR21, UR21, URZ, UP1 ;  /* 0x000000ff15157287 */ /* 0x000fe40008800000 */
[----:B------:R-:W-:Y:S02]  /*3770*/  UIADD3 UR36, UPT, UPT, UR30, 0x2, URZ ;  /* 0x000000021e247890 */ /* 0x000fe4000fffe0ff */
[----:B------:R-:W-:Y:S01]  /*3780*/  @UP0 ULEA UR6, UR21, UR8, 0x3 ;  /* 0x0000000815060291 */ /* 0x000fe2000f8e18ff */
[----:B------:R-:W-:Y:S01]  /*3790*/  LOP3.LUT R2, R2, UR16, RZ, 0x3c, !PT ;  /* 0x0000001002027c12 */ /* 0x000fe2000f8e3cff */
[----:B------:R-:W-:Y:S02]  /*37a0*/  UIADD3 UR34, UPT, UPT, UR32, 0x2, URZ ;  /* 0x0000000220227890 */ /* 0x000fe4000fffe0ff */
[----:B------:R-:W-:Y:S01]  /*37b0*/  UIADD3 UR9, UPT, UPT, UR9, 0x18, URZ ;  /* 0x0000001809097890 */ /* 0x000fe2000fffe0ff */
[----:B-1----:R-:W-:Y:S01]  /*37c0*/  @P0 SHF.L.U32 R0, R2, 0x1f, RZ ;  /* 0x0000001f02000819 */ /* 0x002fe200000006ff */
[----:B------:R-:W-:Y:S01]  /*37d0*/  UMOV UR31, 0x80004020 ;  /* 0x80004020001f7882 */ /* 0x000fe20000000000 */
[----:B------:R-:W-:Y:S01]  /*37e0*/  UMOV UR33, 0x80004020 ;  /* 0x8000402000217882 */ /* 0x000fe20000000000 */
[----:B------:R-:W-:Y:S01]  /*37f0*/  UMOV UR37, 0x80004020 ;  /* 0x8000402000257882 */ /* 0x000fe20000000000 */
[----:B------:R2:W3:Y:S01]  /*3800*/  @P0 SYNCS.PHASECHK.TRANS64.TRYWAIT P2, [UR6], R0 ;  /* 0x00000000ff0005a7 */ /* 0x0004e20008041106 */
[----:B------:R-:W-:Y:S01]  /*3810*/  UIADD3 UR20, UPT, UPT, UR20, 0x1, URZ ;  /* 0x0000000114147890 */ /* 0x000fe2000fffe0ff */
[----:B------:R2:W-:Y:S01]  /*3820*/  UTCHMMA.2CTA gdesc[UR32], gdesc[UR30], tmem[UR11], tmem[UR28], idesc[UR29], UP3 ;  /* 0x00ff1c1e200075ea */ /* 0x0005e20009a0000b */
[----:B------:R-:W-:Y:S02]  /*3830*/  UIADD3 UR18, UPT, UPT, UR18, -0x1, URZ ;  /* 0xffffffff12127890 */ /* 0x000fe4000fffe0ff */
[----:B------:R-:W-:Y:S02]  /*3840*/  UISETP.NE.AND UP0, UPT, UR20, UR19, UPT ;  /* 0x000000131400728c */ /* 0x000fe4000bf05270 */
[----:B------:R-:W-:Y:S01]  /*3850*/  UPLOP3.LUT UP3, UPT, UPT, UPT, UPT, 0x80, 0x8 ;  /* 0x000000000008789c */ /* 0x000fe20003f6f070 */
[----:B------:R-:W-:Y:S01]  /*3860*/  UMOV UR35, 0x80004020 ;  /* 0x8000402000237882 */ /* 0x000fe20000000000 */
[----:B------:R-:W-:Y:S01]  /*3870*/  UMOV UR17, UR21 ;  /* 0x0000001500117c82 */ /* 0x000fe20008000000 */
[----:B------:R2:W-:Y:S01]  /*3880*/  UTCHMMA.2CTA gdesc[UR34], gdesc[UR36], tmem[UR11], tmem[UR26], idesc[UR27], UPT ;  /* 0x00ff1a24220075ea */ /* 0x0005e2000ba0000b */
[----:B------:R2:W-:Y:S03]  /*3890*/  UTCBAR.2CTA.MULTICAST [UR9], URZ, UR13 ;  /* 0x000000ff090073e9 */ /* 0x0005e6000820080d */
[----:B------:R-:W-:Y:S05]  /*38a0*/  BRA.U UP0, `(.L_x_72) ;  /* 0xfffffffd00787547 */ /* 0x000fea000b83ffff */
.L_x_69:
[----:B------:R-:W-:Y:S01]  /*38b0*/  UIADD3 UR10, UPT, UPT, UR10, 0xa0, URZ ;  /* 0x000000a00a0a7890 */ /* 0x000fe2000fffe0ff */
[----:B------:R-:W-:-:S08]  /*38c0*/  UMOV UR20, UR19 ;  /* 0x0000001300147c82 */ /* 0x000fd00008000000 */
[----:B------:R4:W-:Y:S01]  /*38d0*/  UTCBAR.2CTA.MULTICAST [UR10], URZ, UR12 ;  /* 0x000000ff0a0073e9 */ /* 0x0009e2000820080c */
[----:B------:R-:W-:Y:S02]  /*38e0*/  NOP ;  /* 0x0000000000007918 */ /* 0x000fe40000000000 */
.L_x_67:
[----:B------:R-:W-:Y:S01]  /*38f0*/  UIADD3 UR22, UPT, UPT, UR22, 0x1, URZ ;  /* 0x0000000116167890 */ /* 0x000fe2000fffe0ff */
[----:B------:R-:W-:-:S03]  /*3900*/  ISETP.NE.AND P0, PT, R8, 0x2, PT ;  /* 0x000000020800780c */ /* 0x000fc60003f05270 */
[----:B------:R-:W-:Y:S01]  /*3910*/  UISETP.NE.AND UP0, UPT, UR22, 0x4, UPT ;  /* 0x000000041600788c */ /* 0x000fe2000bf05270 */
[----:B-12---:R-:W-:Y:S02]  /*3920*/  SEL R0, RZ, 0x1, P0 ;  /* 0x00000001ff007807 */ /* 0x006fe40000000000 */
[----:B------:R-:W-:Y:S01]  /*3930*/  SEL R8, R8, RZ, P0 ;  /* 0x000000ff08087207 */ /* 0x000fe20000000000 */
[----:B------:R-:W-:Y:S01]  /*3940*/  USEL UR6, URZ, 0x1, UP0 ;  /* 0x00000001ff067887 */ /* 0x000fe20008000000 */
[----:B------:R-:W-:Y:S01]  /*3950*/  LOP3.LUT R3, R3, R0, RZ, 0x3c, !PT ;  /* 0x0000000003037212 */ /* 0x000fe200078e3cff */
[----:B------:R-:W-:-:S04]  /*3960*/  USEL UR22, UR22, URZ, UP0 ;  /* 0x000000ff16167287 */ /* 0x000fc80008000000 */
[----:B------:R-:W-:Y:S01]  /*3970*/  LOP3.LUT R9, R9, UR6, RZ, 0x3c, !PT ;  /* 0x0000000609097c12 */ /* 0x000fe2000f8e3cff */
[----:B------:R-:W-:Y:S07]  /*3980*/  @P1 BRA `(.L_x_73) ;  /* 0xfffffff800b01947 */ /* 0x000fee000383ffff */
[----:B------:R-:W1:Y:S01]  /*3990*/  S2UR UR6, SR_CgaCtaId ;  /* 0x00000000000679c3 */ /* 0x000e620000008800 */
[----:B------:R-:W-:Y:S01]  /*39a0*/  ELECT P0, URZ, PT ;  /* 0x0000000000ff782f */ /* 0x000fe20003800000 */
[----:B------:R-:W-:Y:S01]  /*39b0*/  HFMA2 R0, -RZ, RZ, 0, 5.9604644775390625e-08 ;  /* 0x00000001ff007431 */ /* 0x000fe200000001ff */
[----:B------:R-:W-:-:S05]  /*39c0*/  UMOV UR7, 0x40 ;  /* 0x0000004000077882 */ /* 0x000fca0000000000 */
[----:B------:R-:W-:Y:S01]  /*39d0*/  UVIRTCOUNT.DEALLOC.SMPOOL 0x80 ;  /* 0x000000800000784c */ /* 0x000fe20000000000 */
[----:B------:R-:W-:Y:S02]  /*39e0*/  UISETP.NE.AND UP0, UPT, UR5, URZ, UPT ;  /* 0x000000ff0500728c */ /* 0x000fe4000bf05270 */
[----:B-1----:R-:W-:-:S09]  /*39f0*/  ULEA UR6, UR6, UR7, 0x18 ;  /* 0x0000000706067291 */ /* 0x002fd2000f8ec0ff */
[----:B------:R1:W-:Y:S01]  /*3a00*/  @P0 STS.U8 [UR6+0x1c], R0 ;  /* 0x00001c00ff000988 */ /* 0x0003e20008000006 */
[----:B------:R-:W-:Y:S05]  /*3a10*/  BRA.U UP0, `(.L_x_74) ;  /* 0x0000000100a07547 */ /* 0x000fea000b800000 */
[----:B------:R-:W-:Y:S01]  /*3a20*/  UIADD3 UR5, UPT, UPT, UR8, 0xc0, URZ ;  /* 0x000000c008057890 */ /* 0x000fe2000fffe0ff */
[----:B------:R-:W-:-:S03]  /*3a30*/  SHF.L.U32 R2, R9, 0x1f, RZ ;  /* 0x0000001f09027819 */ /* 0x000fc600000006ff */
[----:B------:R-:W-:-:S09]  /*3a40*/  ULEA UR7, UR22, UR5, 0x3 ;  /* 0x0000000516077291 */ /* 0x000fd2000f8e18ff */
[----:B------:R-:W2:Y:S02]  /*3a50*/  SYNCS.PHASECHK.TRANS64.TRYWAIT P0, [UR7], R2 ;  /* 0x00000002ff0075a7 */ /* 0x000ea40008001107 */
[----:B--2---:R-:W-:Y:S05]  /*3a60*/  @!P0 BRA `(.L_x_75) ;  /* 0x0000006000588947 */ /* 0x004fea0003800000 */
.L_x_169:
[----:B------:R-:W-:-:S04]  /*3a70*/  UIADD3 UR9, UPT, UPT, UR22, 0x1, URZ ;  /* 0x0000000116097890 */ /* 0x000fc8000fffe0ff */
[----:B------:R-:W-:-:S04]  /*3a80*/  UISETP.NE.AND UP1, UPT, UR9, 0x4, UPT ;  /* 0x000000040900788c */ /* 0x000fc8000bf25270 */
[----:B----4-:R-:W-:Y:S02]  /*3a90*/  USEL UR10, URZ, 0x1, UP1 ;  /* 0x00000001ff0a7887 */ /* 0x010fe40008800000 */
[----:B------:R-:W-:-:S04]  /*3aa0*/  USEL UR9, UR9, URZ, UP1 ;  /* 0x000000ff09097287 */ /* 0x000fc80008800000 */
[----:B------:R-:W-:Y:S01]  /*3ab0*/  ULEA UR7, UR9, UR5, 0x3 ;  /* 0x0000000509077291 */ /* 0x000fe2000f8e18ff */
[----:B-1----:R-:W-:-:S04]  /*3ac0*/  LOP3.LUT R2, R9, UR10, RZ, 0x3c, !PT ;  /* 0x0000000a09027c12 */ /* 0x002fc8000f8e3cff */
[----:B------:R-:W-:-:S04]  /*3ad0*/  SHF.L.U32 R3, R2, 0x1f, RZ ;  /* 0x0000001f02037819 */ /* 0x000fc800000006ff */
[----:B------:R-:W1:Y:S02]  /*3ae0*/  SYNCS.PHASECHK.TRANS64.TRYWAIT P0, [UR7], R3 ;  /* 0x00000003ff0075a7 */ /* 0x000e640008001107 */
[----:B-1----:R-:W-:Y:S05]  /*3af0*/  @!P0 BRA `(.L_x_76) ;  /* 0x00000060004c8947 */ /* 0x002fea0003800000 */
.L_x_171:
        /* <DEDUP_REMOVED lines=9> */
.L_x_173:
[----:B------:R-:W-:-:S04]  /*3b90*/  UIADD3 UR9, UPT, UPT, UR9, 0x1, URZ ;  /* 0x0000000109097890 */ /* 0x000fc8000fffe0ff */
[----:B------:R-:W-:-:S04]  /*3ba0*/  UISETP.NE.AND UP1, UPT, UR9, 0x4, UPT ;  /* 0x000000040900788c */ /* 0x000fc8000bf25270 */
[----:B------:R-:W-:Y:S02]  /*3bb0*/  USEL UR7, URZ, 0x1, UP1 ;  /* 0x00000001ff077887 */ /* 0x000fe40008800000 */
[----:B------:R-:W-:-:S04]  /*3bc0*/  USEL UR9, UR9, URZ, UP1 ;  /* 0x000000ff09097287 */ /* 0x000fc80008800000 */
[----:B------:R-:W-:Y:S01]  /*3bd0*/  ULEA UR9, UR9, UR5, 0x3 ;  /* 0x0000000509097291 */ /* 0x000fe2000f8e18ff */
[----:B------:R-:W-:-:S04]  /*3be0*/  LOP3.LUT R2, R2, UR7, RZ, 0x3c, !PT ;  /* 0x0000000702027c12 */ /* 0x000fc8000f8e3cff */
[----:B------:R-:W-:Y:S01]  /*3bf0*/  SHF.L.U32 R2, R2, 0x1f, RZ ;  /* 0x0000001f02027819 */ /* 0x000fe200000006ff */
[----:B-1----:R-:W-:-:S04]  /*3c00*/  IMAD.U32 R0, RZ, RZ, UR9 ;  /* 0x00000009ff007e24 */ /* 0x002fc8000f8e00ff */
[----:B------:R1:W2:Y:S03]  /*3c10*/  SYNCS.PHASECHK.TRANS64.TRYWAIT P0, [R0+URZ], R2 ;  /* 0x00000002000075a7 */ /* 0x0002a600080011ff */
[----:B--2---:R-:W-:Y:S05]  /*3c20*/  @!P0 NANOSLEEP.SYNCS 0x989680 ;  /* 0x009896800000895d */ /* 0x004fea0003900000 */
[----:B------:R-:W2:Y:S02]  /*3c30*/  @!P0 SYNCS.PHASECHK.TRANS64 P0, [R0+URZ], R2 ;  /* 0x00000002000085a7 */ /* 0x000ea400080010ff */
[----:B--2---:R-:W-:Y:S05]  /*3c40*/  @P0 BRA `(.L_x_78) ;  /* 0x0000000000200947 */ /* 0x004fea0003800000 */
.L_x_79:
[----:B--2---:R2:W4:Y:S02]  /*3c50*/  SYNCS.PHASECHK.TRANS64.TRYWAIT P0, [R0+URZ], R2 ;  /* 0x00000002000075a7 */ /* 0x00452400080011ff */
[----:B----4-:R-:W-:Y:S05]  /*3c60*/  @!P0 NANOSLEEP.SYNCS 0x989680 ;  /* 0x009896800000895d */ /* 0x010fea0003900000 */
[----:B------:R-:W4:Y:S02]  /*3c70*/  @!P0 SYNCS.PHASECHK.TRANS64 P0, [R0+URZ], R2 ;  /* 0x00000002000085a7 */ /* 0x000f2400080010ff */
[----:B----4-:R-:W-:Y:S05]  /*3c80*/  @!P0 BRA `(.L_x_79) ;  /* 0xfffffffc00f08947 */ /* 0x010fea000383ffff */
[----:B------:R-:W-:Y:S05]  /*3c90*/  BRA `(.L_x_78) ;  /* 0x00000000000c7947 */ /* 0x000fea0003800000 */
.L_x_74:
[----:B------:R-:W-:-:S04]  /*3ca0*/  UIADD3 UR5, UPT, UPT, UR8, 0x100, URZ ;  /* 0x0000010008057890 */ /* 0x000fc8000fffe0ff */
[----:B------:R-:W-:-:S09]  /*3cb0*/  UPRMT UR5, UR4, 0x654, UR5 ;  /* 0x0000065404057896 */ /* 0x000fd20008000005 */
[----:B------:R-:W-:Y:S03]  /*3cc0*/  SYNCS.ARRIVE.TRANS64.RED.A1T0 RZ, [UR5], RZ ;  /* 0x000000ffffff79a7 */ /* 0x000fe60008100405 */
.L_x_78:
[----:B-12---:R-:W-:Y:S01]  /*3cd0*/  SHF.L.U32 R2, RZ, 0x1f, RZ ;  /* 0x0000001fff027819 */ /* 0x006fe200000006ff */
[----:B------:R-:W-:Y:S01]  /*3ce0*/  UIADD3 UR5, UPT, UPT, UR8, 0x100, URZ ;  /* 0x0000010008057890 */ /* 0x000fe2000fffe0ff */
[----:B------:R-:W-:Y:S02]  /*3cf0*/  PLOP3.LUT P0, PT, PT, PT, UP0, 0x80, 0x8 ;  /* 0x000000000008781c */ /* 0x000fe40003f0f008 */
[----:B------:R-:W1:Y:S02]  /*3d00*/  SYNCS.PHASECHK.TRANS64.TRYWAIT P1, [UR8+0x100], R2 ;  /* 0x00010002ff0075a7 */ /* 0x000e640008021108 */
[----:B-1----:R-:W-:Y:S09]  /*3d10*/  @!P1 BRA `(.L_x_80) ;  /* 0x0000005c00f49947 */ /* 0x002ff20003800000 */
.L_x_175:
[----:B------:R-:W-:Y:S01]  /*3d20*/  @!UP0 UPRMT UR5, UR4, 0x654, UR5 ;  /* 0x0000065404058896 */ /* 0x000fe20008000005 */
[----:B------:R-:W-:Y:S02]  /*3d30*/  UMOV UR8, 0xffff ;  /* 0x0000ffff00087882 */ /* 0x000fe40000000000 */
[----:B------:R-:W-:-:S06]  /*3d40*/  UMOV UR4, 0x1 ;  /* 0x0000000100047882 */ /* 0x000fcc0000000000 */
[----:B------:R-:W-:Y:S01]  /*3d50*/  @!P0 SYNCS.ARRIVE.TRANS64.RED.A1T0 RZ, [UR5], RZ ;  /* 0x000000ffffff89a7 */ /* 0x000fe20008100405 */
[----:B------:R-:W-:Y:S01]  /*3d60*/  NOP ;  /* 0x0000000000007918 */ /* 0x000fe20000000000 */
[----:B-1----:R-:W1:Y:S01]  /*3d70*/  LDS R0, [UR6+0x14] ;  /* 0x00001406ff007984 */ /* 0x002e620008000800 */
[----:B------:R-:W-:-:S04]  /*3d80*/  ULOP3.LUT UR5, UR24, 0xffff, URZ, 0xc0, !UPT ;  /* 0x0000ffff18057892 */ /* 0x000fc8000f8ec0ff */
[----:B------:R-:W-:-:S04]  /*3d90*/  USHF.R.U32.HI UR5, URZ, 0x5, UR5 ;  /* 0x00000005ff057899 */ /* 0x000fc80008011605 */
[----:B------:R-:W-:Y:S02]  /*3da0*/  USHF.L.U32 UR8, UR8, UR5, URZ ;  /* 0x0000000508087299 */ /* 0x000fe400080006ff */
[----:B------:R-:W-:-:S04]  /*3db0*/  USHF.L.U32 UR4, UR4, UR5, URZ ;  /* 0x0000000504047299 */ /* 0x000fc800080006ff */
[----:B-1----:R-:W-:-:S04]  /*3dc0*/  LOP3.LUT R0, R0, UR8, RZ, 0xc0, !PT ;  /* 0x0000000800007c12 */ /* 0x002fc8000f8ec0ff */
[----:B------:R-:W-:-:S13]  /*3dd0*/  ISETP.NE.AND P0, PT, R0, UR8, PT ;  /* 0x0000000800007c0c */ /* 0x000fda000bf05270 */
[----:B------:R-:W-:Y:S05]  /*3de0*/  @P0 BRA `(.L_x_81) ;  /* 0x0000000000580947 */ /* 0x000fea0003800000 */
[----:B------:R-:W1:Y:S02]  /*3df0*/  LDS R0, [UR6+0x18] ;  /* 0x00001806ff007984 */ /* 0x000e640008000800 */
[----:B-1----:R-:W-:-:S04]  /*3e00*/  LOP3.LUT R0, R0, UR4, RZ, 0xc0, !PT ;  /* 0x0000000400007c12 */ /* 0x002fc8000f8ec0ff */
[----:B------:R-:W-:-:S13]  /*3e10*/  ISETP.NE.AND P0, PT, R0, UR4, PT ;  /* 0x0000000400007c0c */ /* 0x000fda000bf05270 */
[----:B------:R-:W-:Y:S05]  /*3e20*/  @P0 BRA `(.L_x_82) ;  /* 0x00000000003c0947 */ /* 0x000fea0003800000 */
[----:B------:R-:W1:Y:S01]  /*3e30*/  S2R R2, SR_LANEID ;  /* 0x0000000000027919 */ /* 0x000e620000000000 */
[----:B------:R-:W-:Y:S01]  /*3e40*/  ULOP3.LUT UR8, URZ, UR8, URZ, 0x33, !UPT ;  /* 0x00000008ff087292 */ /* 0x000fe2000f8e33ff */
[----:B------:R-:W-:Y:S02]  /*3e50*/  VOTEU.ANY UR7, UPT, PT ;  /* 0x0000000000077886 */ /* 0x000fe400038e0100 */
[----:B------:R-:W-:-:S03]  /*3e60*/  UFLO.U32 UR7, UR7 ;  /* 0x00000007000772bd */ /* 0x000fc600080e0000 */
[----:B------:R-:W-:-:S04]  /*3e70*/  IMAD.U32 R0, RZ, RZ, UR8 ;  /* 0x00000008ff007e24 */ /* 0x000fc8000f8e00ff */
[----:B------:R2:W3:Y:S02]  /*3e80*/  REDUX UR5, R0 ;  /* 0x00000000000573c4 */ /* 0x0004e40000000000 */
[----:B------:R1:W-:Y:S02]  /*3e90*/  UTCATOMSWS.AND URZ, UR8 ;  /* 0x0000000800ff79e3 */ /* 0x0003e40008000000 */
[----:B-1----:R-:W-:Y:S02]  /*3ea0*/  ISETP.EQ.U32.AND P0, PT, R2, UR7, PT ;  /* 0x0000000702007c0c */ /* 0x002fe4000bf02070 */
[----:B--2---:R-:W-:Y:S02]  /*3eb0*/  LOP3.LUT R0, RZ, UR4, RZ, 0x33, !PT ;  /* 0x00000004ff007c12 */ /* 0x004fe4000f8e33ff */
[----:B---3--:R-:W-:Y:S02]  /*3ec0*/  MOV R2, UR5 ;  /* 0x0000000500027c02 */ /* 0x008fe40008000f00 */
[----:B------:R-:W1:Y:S07]  /*3ed0*/  REDUX UR4, R0 ;  /* 0x00000000000473c4 */ /* 0x000e6e0000000000 */
[----:B------:R2:W-:Y:S01]  /*3ee0*/  @P0 ATOMS.AND RZ, [UR6+0x14], R2 ;  /* 0x00001402ffff098c */ /* 0x0005e2000a800006 */
[----:B-1----:R-:W-:-:S05]  /*3ef0*/  IMAD.U32 R0, RZ, RZ, UR4 ;  /* 0x00000004ff007e24 */ /* 0x002fca000f8e00ff */
[----:B------:R2:W-:Y:S01]  /*3f00*/  @P0 ATOMS.AND RZ, [UR6+0x18], R0 ;  /* 0x00001800ffff098c */ /* 0x0005e2000a800006 */
[----:B------:R-:W-:Y:S05]  /*3f10*/  BRA `(.L_x_83) ;  /* 0x0000000000147947 */ /* 0x000fea0003800000 */
.L_x_82:
[----:B------:R-:W-:Y:S02]  /*3f20*/  MOV R2, 0x3f40 ;  /* 0x00003f4000027802 */ /* 0x000fe40000000f00 */
[----:B---345:R-:W-:Y:S05]  /*3f30*/  CALL.REL.NOINC `($__internal_0_$__cuda_sm10x_tcgen05_guardrail_trap_col_being_dealloced_not_returned_by_alloc) ;  /* 0x0000006000d47944 */ /* 0x038fea0003c00000 */
[----:B------:R-:W-:Y:S05]  /*3f40*/  BRA `(.L_x_83) ;  /* 0x0000000000087947 */ /* 0x000fea0003800000 */
.L_x_81:
[----:B------:R-:W-:Y:S02]  /*3f50*/  MOV R2, 0x3f70 ;  /* 0x00003f7000027802 */ /* 0x000fe40000000f00 */
[----:B---345:R-:W-:Y:S05]  /*3f60*/  CALL.REL.NOINC `($__internal_2_$__cuda_sm10x_tcgen05_guardrail_trap_unallocated_columns_being_dealloced) ;  /* 0x0000006000e07944 */ /* 0x038fea0003c00000 */
.L_x_83:
[----:B------:R-:W-:Y:S01]  /*3f70*/  NOP ;  /* 0x0000000000007918 */ /* 0x000fe20000000000 */
[----:B----4-:R-:W-:Y:S05]  /*3f80*/  EXIT ;  /* 0x000000000000794d */ /* 0x010fea0003800000 */
.L_x_54:
[----:B------:R-:W-:-:S09]  /*3f90*/  UISETP.NE.OR UP5, UPT, UR10, 0x3, !UP5 ;  /* 0x000000030a00788c */ /* 0x000fd2000efa5670 */
[----:B------:R-:W-:Y:S05]  /*3fa0*/  BRA.U UP5, `(.L_x_84) ;  /* 0x0000001105747547 */ /* 0x000fea000b800000 */
[----:B------:R-:W1:Y:S01]  /*3fb0*/  LDC R0, c[0x0][0xb30] ;  /* 0x0002cc00ff007b82 */ /* 0x000e620000000800 */
[----:B------:R-:W2:Y:S01]  /*3fc0*/  LDCU.64 UR8, c[0x0][0x888] ;  /* 0x00011100ff0877ac */ /* 0x000ea20008000a00 */
[----:B------:R-:W-:Y:S02]  /*3fd0*/  HFMA2 R27, -RZ, RZ, 0, 0 ;  /* 0x00000000ff1b7431 */ /* 0x000fe400000001ff */
[----:B------:R-:W-:Y:S01]  /*3fe0*/  IMAD.MOV.U32 R29, RZ, RZ, 0x1 ;  /* 0x00000001ff1d7424 */ /* 0x000fe200078e00ff */
[----:B------:R-:W-:Y:S01]  /*3ff0*/  MOV R25, 0x2000 ;  /* 0x0000200000197802 */ /* 0x000fe20000000f00 */
[----:B------:R-:W3:Y:S01]  /*4000*/  LDCU.64 UR4, c[0x0][0x890] ;  /* 0x00011200ff0477ac */ /* 0x000ee20008000a00 */
[----:B------:R-:W-:Y:S01]  /*4010*/  IMAD.MOV.U32 R28, RZ, RZ, RZ ;  /* 0x000000ffff1c7224 */ /* 0x000fe200078e00ff */
[----:B------:R-:W4:Y:S01]  /*4020*/  LDC R24, c[0x0][0x370] ;  /* 0x0000dc00ff187b82 */ /* 0x000f220000000800 */
[----:B------:R-:W-:Y:S01]  /*4030*/  UMOV UR7, 0x400 ;  /* 0x0000040000077882 */ /* 0x000fe20000000000 */
[----:B------:R-:W-:-:S02]  /*4040*/  UPLOP3.LUT UP1, UPT, UPT, UPT, UPT, 0x40, 0x4 ;  /* 0x000000000004789c */ /* 0x000fc40003f2e870 */
[----:B------:R-:W-:-:S04]  /*4050*/  ULEA UR7, UR37, UR7, 0x18 ;  /* 0x0000000725077291 */ /* 0x000fc8000f8ec0ff */
[----:B------:R-:W4:Y:S01]  /*4060*/  LDC R3, c[0x0][0xb0c] ;  /* 0x0002c300ff037b82 */ /* 0x000f220000000800 */
[----:B------:R-:W-:Y:S02]  /*4070*/  UIADD3 UR13, UPT, UPT, UR7, 0x48, URZ ;  /* 0x00000048070d7890 */ /* 0x000fe4000fffe0ff */
[----:B--2---:R-:W-:Y:S02]  /*4080*/  UISETP.NE.U32.AND UP3, UPT, UR8, URZ, UPT ;  /* 0x000000ff0800728c */ /* 0x004fe4000bf65070 */
[----:B------:R-:W-:Y:S02]  /*4090*/  UIADD3 UR41, UPT, UPT, UR7, 0x30, URZ ;  /* 0x0000003007297890 */ /* 0x000fe4000fffe0ff */
[----:B---3--:R-:W-:Y:S01]  /*40a0*/  UISETP.NE.U32.AND UP4, UPT, UR4, URZ, UPT ;  /* 0x000000ff0400728c */ /* 0x008fe2000bf85070 */
[----:B------:R-:W2:Y:S01]  /*40b0*/  LDC R18, c[0x0][0xb20] ;  /* 0x0002c800ff127b82 */ /* 0x000ea20000000800 */
[----:B-1----:R-:W-:Y:S01]  /*40c0*/  ISETP.NE.AND P1, PT, R0, 0x1, PT ;  /* 0x000000010000780c */ /* 0x002fe20003f25270 */
[----:B------:R-:W-:-:S02]  /*40d0*/  UISETP.NE.AND.EX UP3, UPT, UR9, URZ, UPT, UP3 ;  /* 0x000000ff0900728c */ /* 0x000fc4000bf65330 */
[----:B------:R-:W-:Y:S02]  /*40e0*/  UIADD3 UR33, UPT, UPT, UR7, 0x38, URZ ;  /* 0x0000003807217890 */ /* 0x000fe4000fffe0ff */
[----:B------:R-:W-:Y:S02]  /*40f0*/  UIADD3 UR25, UPT, UPT, UR7, 0x40, URZ ;  /* 0x0000004007197890 */ /* 0x000fe4000fffe0ff */
[----:B------:R-:W1:Y:S01]  /*4100*/  LDC.64 R30, c[0x0][0x348] ;  /* 0x0000d200ff1e7b82 */ /* 0x000e620000000a00 */
[----:B------:R-:W-:Y:S02]  /*4110*/  UPRMT UR13, UR37, 0x654, UR13 ;  /* 0x00000654250d7896 */ /* 0x000fe4000800000d */
[----:B------:R-:W-:-:S05]  /*4120*/  UISETP.NE.AND.EX UP4, UPT, UR5, URZ, UPT, UP4 ;  /* 0x000000ff0500728c */ /* 0x000fca000bf85340 */
[----:B------:R-:W3:Y:S08]  /*4130*/  LDC.64 R16, c[0x0][0xb10] ;  /* 0x0002c400ff107b82 */ /* 0x000ef00000000a00 */
[----:B------:R-:W1:Y:S08]  /*4140*/  LDC.64 R6, c[0x0][0xb18] ;  /* 0x0002c600ff067b82 */ /* 0x000e700000000a00 */
[----:B------:R-:W1:Y:S08]  /*4150*/  LDC.64 R4, c[0x0][0xb28] ;  /* 0x0002ca00ff047b82 */ /* 0x000e700000000a00 */
[----:B--2-4-:R-:W1:Y:S02]  /*4160*/  LDC R19, c[0x0][0x374] ;  /* 0x0000dd00ff137b82 */ /* 0x014e640000000800 */
.L_x_95:
[C---:B------:R-:W-:Y:S02]  /*4170*/  LEA R0, R28.reuse, UR7, 0x3 ;  /* 0x000000071c007c11 */ /* 0x040fe4000f8e18ff */
[----:B------:R-:W-:Y:S02]  /*4180*/  SHF.L.U32 R2, R27, 0x1f, RZ ;  /* 0x0000001f1b027819 */ /* 0x000fe400000006ff */
[----:B------:R-:W-:Y:S02]  /*4190*/  LEA R20, R28, UR7, 0x4 ;  /* 0x000000071c147c11 */ /* 0x000fe4000f8e20ff */
[----:B--2---:R-:W2:Y:S02]  /*41a0*/  SYNCS.PHASECHK.TRANS64.TRYWAIT P0, [R0+URZ+0x80], R2 ;  /* 0x00008002000075a7 */ /* 0x004ea400080011ff */
[----:B--2---:R-:W-:Y:S05]  /*41b0*/  @!P0 BRA `(.L_x_85) ;  /* 0x0000005800e48947 */ /* 0x004fea0003800000 */
.L_x_176:
[----:B------:R-:W-:Y:S01]  /*41c0*/  ISETP.GE.AND P0, PT, R40, 0x1, PT ;  /* 0x000000012800780c */ /* 0x000fe20003f06270 */
[----:B------:R-:W4:Y:S01]  /*41d0*/  LDS.128 R20, [R20+0x110] ;  /* 0x0001100014147984 */ /* 0x000f220000000c00 */
[----:B--2---:R-:W-:Y:S01]  /*41e0*/  VIADD R0, R0, 0x90 ;  /* 0x0000009000007836 */ /* 0x004fe20000000000 */
[----:B------:R-:W-:Y:S01]  /*41f0*/  @!PT LDS RZ, [RZ] ;  /* 0x00000000fffff984 */ /* 0x000fe20000000800 */
[----:B------:R-:W-:Y:S01]  /*4200*/  @!PT LDS RZ, [RZ] ;  /* 0x00000000fffff984 */ /* 0x000fe20000000800 */
[----:B------:R-:W-:Y:S01]  /*4210*/  @!PT LDS RZ, [RZ] ;  /* 0x00000000fffff984 */ /* 0x000fe20000000800 */
[----:B------:R-:W-:Y:S01]  /*4220*/  @!PT LDS RZ, [RZ] ;  /* 0x00000000fffff984 */ /* 0x000fe20000000800 */
[----:B------:R2:W-:Y:S06]  /*4230*/  MEMBAR.ALL.CTA ;  /* 0x0000000000007992 */ /* 0x0005ec0000008000 */
[----:B--2---:R-:W2:Y:S01]  /*4240*/  FENCE.VIEW.ASYNC.S ;  /* 0x00000000000073c6 */ /* 0x004ea20000000000 */
[----:B------:R-:W-:Y:S04]  /*4250*/  PRMT R0, RZ, 0x654, R0 ;  /* 0x00000654ff007816 */ /* 0x000fe80000000000 */
[----:B--2---:R2:W-:Y:S01]  /*4260*/  SYNCS.ARRIVE.TRANS64.RED.A1T0 RZ, [R0+URZ], RZ ;  /* 0x000000ff00ff79a7 */ /* 0x0045e200081004ff */
[----:B----4-:R-:W-:Y:S11]  /*4270*/  LOP3.LUT P3, RZ, R22, 0x1, RZ, 0xc0, !PT ;  /* 0x0000000116ff7812 */ /* 0x010ff6000786c0ff */
[----:B------:R-:W-:Y:S02]  /*4280*/  @!UPT UIADD3 URZ, UPT, UPT, URZ, URZ, URZ ;  /* 0x000000fffffff290 */ /* 0x000fe4000fffe0ff */
[----:B------:R-:W-:Y:S02]  /*4290*/  @P3 MOV R11, R20 ;  /* 0x00000014000b3202 */ /* 0x000fe40000000f00 */
[----:B------:R-:W-:Y:S01]  /*42a0*/  @P3 LOP3.LUT R10, R21, 0xffff, RZ, 0xc0, !PT ;  /* 0x0000ffff150a3812 */ /* 0x000fe200078ec0ff */
[----:B--2---:R-:W-:Y:S06]  /*42b0*/  @!P0 BRA `(.L_x_86) ;  /* 0x0000000000a48947 */ /* 0x004fec0003800000 */
[-C--:B-1----:R-:W-:Y:S01]  /*42c0*/  IMAD.HI.U32 R0, R19, R7.reuse, RZ ;  /* 0x0000000713007227 */ /* 0x082fe200078e00ff */
[----:B------:R-:W-:Y:S02]  /*42d0*/  ISETP.NE.AND P0, PT, R6, 0x1, PT ;  /* 0x000000010600780c */ /* 0x000fe40003f05270 */
[----:B------:R-:W-:Y:S01]  /*42e0*/  ISETP.NE.AND P2, PT, R40, 0x1, PT ;  /* 0x000000012800780c */ /* 0x000fe20003f45270 */
[----:B---3--:R-:W-:Y:S01]  /*42f0*/  IMAD.HI.U32 R9, R24, R16, RZ ;  /* 0x0000001018097227 */ /* 0x008fe200078e00ff */
[----:B------:R-:W-:Y:S02]  /*4300*/  SHF.R.U32.HI R0, RZ, R18, R0 ;  /* 0x00000012ff007219 */ /* 0x000fe40000011600 */
[----:B------:R-:W-:Y:S01]  /*4310*/  ISETP.NE.AND P4, PT, R3, 0x1, PT ;  /* 0x000000010300780c */ /* 0x000fe20003f85270 */
[----:B------:R-:W-:Y:S01]  /*4320*/  IMAD.HI.U32 R13, R10, R7, RZ ;  /* 0x000000070a0d7227 */ /* 0x000fe200078e00ff */
[----:B------:R-:W-:Y:S02]  /*4330*/  SHF.R.U32.HI R9, RZ, R17, R9 ;  /* 0x00000011ff097219 */ /* 0x000fe40000011609 */
[----:B------:R-:W-:Y:S01]  /*4340*/  SEL R0, R19, R0, !P0 ;  /* 0x0000000013007207 */ /* 0x000fe20004000000 */
[----:B------:R-:W-:Y:S01]  /*4350*/  IMAD.HI.U32 R12, R11, R16, RZ ;  /* 0x000000100b0c7227 */ /* 0x000fe200078e00ff */
[----:B------:R-:W-:Y:S03]  /*4360*/  SEL R9, R24, R9, !P4 ;  /* 0x0000000918097207 */ /* 0x000fe60006000000 */
[-C--:B------:R-:W-:Y:S01]  /*4370*/  IMAD.HI.U32 R8, R0, R4.reuse, RZ ;  /* 0x0000000400087227 */ /* 0x080fe200078e00ff */
[----:B------:R-:W-:Y:S03]  /*4380*/  SHF.R.U32.HI R12, RZ, R17, R12 ;  /* 0x00000011ff0c7219 */ /* 0x000fe6000001160c */
[----:B------:R-:W-:Y:S01]  /*4390*/  IMAD.HI.U32 R2, R9, R4, RZ ;  /* 0x0000000409027227 */ /* 0x000fe200078e00ff */
[-C--:B------:R-:W-:Y:S02]  /*43a0*/  @P2 SHF.R.U32.HI R0, RZ, R5.reuse, R8 ;  /* 0x00000005ff002219 */ /* 0x080fe40000011608 */
[----:B------:R-:W-:Y:S02]  /*43b0*/  SHF.R.U32.HI R8, RZ, R18, R13 ;  /* 0x00000012ff087219 */ /* 0x000fe4000001160d */
[----:B------:R-:W-:Y:S01]  /*43c0*/  @P2 SHF.R.U32.HI R9, RZ, R5, R2 ;  /* 0x00000005ff092219 */ /* 0x000fe20000011602 */
[----:B------:R-:W-:Y:S01]  /*43d0*/  IMAD R0, R40, R0, RZ ;  /* 0x0000000028007224 */ /* 0x000fe200078e02ff */
[----:B------:R-:W-:Y:S02]  /*43e0*/  SEL R8, R10, R8, !P0 ;  /* 0x000000080a087207 */ /* 0x000fe40004000000 */
[----:B------:R-:W-:Y:S01]  /*43f0*/  SEL R2, R11, R12, !P4 ;  /* 0x0000000c0b027207 */ /* 0x000fe20006000000 */
[----:B------:R-:W-:Y:S01]  /*4400*/  IMAD R12, R40, R9, RZ ;  /* 0x00000009280c7224 */ /* 0x000fe200078e02ff */
[C---:B------:R-:W-:Y:S01]  /*4410*/  ISETP.GE.AND P0, PT, R8.reuse, R0, PT ;  /* 0x000000000800720c */ /* 0x040fe20003f06270 */
[----:B------:R-:W-:Y:S03]  /*4420*/  IMAD.HI.U32 R0, R8, R4, RZ ;  /* 0x0000000408007227 */ /* 0x000fe600078e00ff */
[----:B------:R-:W-:Y:S02]  /*4430*/  ISETP.GE.OR P0, PT, R2, R12, P0 ;  /* 0x0000000c0200720c */ /* 0x000fe40000706670 */
[-C--:B------:R-:W-:Y:S04]  /*4440*/  SHF.R.U32.HI R0, RZ, R5.reuse, R0 ;  /* 0x00000005ff007219 */ /* 0x080fe80000011600 */
[----:B------:R-:W-:Y:S05]  /*4450*/  SEL R13, R8, R0, !P2 ;  /* 0x00000000080d7207 */ /* 0x000fea0005000000 */
[----:B------:R-:W-:Y:S02]  /*4460*/  IMAD.MOV R12, RZ, RZ, -R13 ;  /* 0x000000ffff0c7224 */ /* 0x000fe400078e0a0d */
[----:B------:R-:W-:Y:S04]  /*4470*/  @!P0 IMAD.HI.U32 R0, R2, R4, RZ ;  /* 0x0000000402008227 */ /* 0x000fe800078e00ff */
[----:B------:R-:W-:Y:S01]  /*4480*/  IMAD R12, R40, R12, R8 ;  /* 0x0000000c280c7224 */ /* 0x000fe200078e0208 */
[----:B------:R-:W-:Y:S04]  /*4490*/  @!P0 SHF.R.U32.HI R0, RZ, R5, R0 ;  /* 0x00000005ff008219 */ /* 0x000fe80000011600 */
[----:B------:R-:W-:Y:S04]  /*44a0*/  @!P0 SEL R0, R2, R0, !P2 ;  /* 0x0000000002008207 */ /* 0x000fe80005000000 */
[----:B------:R-:W-:Y:S01]  /*44b0*/  @!P0 IADD3 R13, PT, PT, R13, -R0, RZ ;  /* 0x800000000d0d8210 */ /* 0x000fe20007ffe0ff */
[----:B------:R-:W-:Y:S01]  /*44c0*/  @!P0 IMAD R0, R9, R12, R0 ;  /* 0x0000000c09008224 */ /* 0x000fe200078e0200 */
[----:B------:R-:W-:Y:S01]  /*44d0*/  IADD3 R9, PT, PT, -R8, RZ, RZ ;  /* 0x000000ff08097210 */ /* 0x000fe20007ffe1ff */
[--C-:B------:R-:W-:Y:S02]  /*44e0*/  IMAD.MOV R12, RZ, RZ, -R2.reuse ;  /* 0x000000ffff0c7224 */ /* 0x100fe400078e0a02 */
[----:B------:R-:W-:Y:S02]  /*44f0*/  @!P0 IMAD R8, R13, R40, R2 ;  /* 0x000000280d088224 */ /* 0x000fe400078e0202 */
[----:B------:R-:W-:Y:S02]  /*4500*/  @!P0 IMAD.MOV.U32 R2, RZ, RZ, R0 ;  /* 0x000000ffff028224 */ /* 0x000fe400078e0000 */
[----:B------:R-:W-:Y:S02]  /*4510*/  IMAD R11, R3, R12, R11 ;  /* 0x0000000c030b7224 */ /* 0x000fe400078e020b */
[----:B------:R-:W-:Y:S02]  /*4520*/  IMAD R10, R6, R9, R10 ;  /* 0x00000009060a7224 */ /* 0x000fe400078e020a */
[----:B------:R-:W-:Y:S02]  /*4530*/  IMAD R11, R2, R3, R11 ;  /* 0x00000003020b7224 */ /* 0x000fe400078e020b */
[----:B------:R-:W-:Y:S02]  /*4540*/  IMAD R10, R8, R6, R10 ;  /* 0x00000006080a7224 */ /* 0x000fe400078e020a */
.L_x_86:
[----:B------:R-:W-:Y:S05]  /*4550*/  BRA.U UP1, `(.L_x_87) ;  /* 0x0000000101107547 */ /* 0x000fea000b800000 */
[----:B------:R-:W-:Y:S04]  /*4560*/  MOV R2, UR6 ;  /* 0x0000000600027c02 */ /* 0x000fe80008000f00 */
[----:B------:R-:W-:Y:S04]  /*4570*/  SHF.L.U32 R2, R2, 0x1f, RZ ;  /* 0x0000001f02027819 */ /* 0x000fe800000006ff */
[----:B------:R-:W2:Y:S02]  /*4580*/  SYNCS.PHASECHK.TRANS64.TRYWAIT P0, [UR7+0x78], R2 ;  /* 0x00007802ff0075a7 */ /* 0x000ea40008001107 */
[----:B--2---:R-:W-:Y:S05]  /*4590*/  @!P0 BRA `(.L_x_88) ;  /* 0x0000005800008947 */ /* 0x004fea0003800000 */
.L_x_87:
[----:B------:R-:W-:Y:S02]  /*45a0*/  R2UR UR42, R15 ;  /* 0x000000000f2a72ca */ /* 0x000fe400000e0000 */
[----:B------:R-:W-:Y:S02]  /*45b0*/  R2UR UR43, R14 ;  /* 0x000000000e2b72ca */ /* 0x000fe400000e0000 */
[----:B------:R-:W-:Y:S02]  /*45c0*/  ISETP.NE.U32.AND P2, PT, RZ, UR4, PT ;  /* 0x00000004ff007c0c */ /* 0x000fe4000bf45070 */
[----:B------:R-:W-:Y:S02]  /*45d0*/  SHF.L.U32 R14, R29, 0x1f, RZ ;  /* 0x0000001f1d0e7819 */ /* 0x000fe400000006ff */
[----:B------:R-:W-:Y:S05]  /*45e0*/  ISETP.NE.AND.EX P2, PT, RZ, UR5, PT, P2 ;  /* 0x00000005ff007c0c */ /* 0x000fea000bf45320 */
[----:B------:R-:W-:Y:S02]  /*45f0*/  USHF.L.U32 UR42, UR42, 0x8, URZ ;  /* 0x000000082a2a7899 */ /* 0x000fe400080006ff */
[----:B------:R-:W-:Y:S01]  /*4600*/  USHF.L.U32 UR43, UR43, 0x6, URZ ;  /* 0x000000062b2b7899 */ /* 0x000fe200080006ff */
[----:B------:R-:W-:Y:S11]  /*4610*/  BRA.U !UP4, `(.L_x_89) ;  /* 0x000000010c347547 */ /* 0x000ff6000b800000 */
[----:B------:R-:W-:Y:S01]  /*4620*/  UPLOP3.LUT UP0, UPT, UPT, UPT, UP3, 0x80, 0x8 ;  /* 0x000000000008789c */ /* 0x000fe20003f0f030 */
[----:B--2---:R-:W-:Y:S02]  /*4630*/  HFMA2 R0, -RZ, RZ, 0, 5.9604644775390625e-08 ;  /* 0x00000001ff007431 */ /* 0x004fe400000001ff */
[----:B------:R-:W-:Y:S03]  /*4640*/  IMAD.MOV.U32 R92, RZ, RZ, 0x1 ;  /* 0x00000001ff5c7424 */ /* 0x000fe600078e00ff */
[----:B------:R-:W-:Y:S05]  /*4650*/  PLOP3.LUT P0, PT, PT, PT, UP0, 0x80, 0x8 ;  /* 0x000000000008781c */ /* 0x000fea0003f0f008 */
[----:B------:R-:W2:Y:S01]  /*4660*/  @UP0 LDCU.64 UR10, c[0x0][0x888] ;  /* 0x00011100ff0a07ac */ /* 0x000ea20008000a00 */
[----:B------:R-:W-:Y:S07]  /*4670*/  @UP0 UIMAD UR8, UR36, UR4, URZ ;  /* 0x00000004240802a4 */ /* 0x000fee000f8e02ff */
[----:B------:R-:W-:Y:S01]  /*4680*/  @!P0 PRMT R92, R0, 0x7610, R92 ;  /* 0x00007610005c8816 */ /* 0x000fe2000000005c */
[----:B--2---:R-:W-:Y:S03]  /*4690*/  @UP0 UIMAD.WIDE UR10, UR8, 0x4, UR10 ;  /* 0x00000004080a08a5 */ /* 0x004fe6000f8e020a */
[----:B------:R-:W2:Y:S03]  /*46a0*/  @!UP0 LDCU UR8, c[0x0][0x880] ;  /* 0x00011000ff0887ac */ /* 0x000ea60008000800 */
[----:B------:R-:W-:Y:S01]  /*46b0*/  IMAD.U32 R8, RZ, RZ, UR10 ;  /* 0x0000000aff087e24 */ /* 0x000fe2000f8e00ff */
[----:B------:R-:W-:Y:S05]  /*46c0*/  MOV R9, UR11 ;  /* 0x0000000b00097c02 */ /* 0x000fea0008000f00 */
[----:B-----5:R4:W5:Y:S02]  /*46d0*/  @P0 LDG.E R49, desc[UR46][R8.64] ;  /* 0x0000002e08310981 */ /* 0x020964000c1e1900 */
[----:B--2-4-:R-:W-:Y:S07]  /*46e0*/  @!P0 IMAD.U32 R49, RZ, RZ, UR8 ;  /* 0x00000008ff318e24 */ /* 0x014fee000f8e00ff */
.L_x_89:
[----:B-----5:R-:W-:Y:S01]  /*46f0*/  @!P2 FSETP.EQ.AND P0, PT, R49, RZ, PT ;  /* 0x000000ff3100a20b */ /* 0x020fe20003f02000 */
[----:B------:R-:W-:Y:S01]  /*4700*/  @!UPT UIADD3 URZ, UPT, UPT, URZ, URZ, URZ ;  /* 0x000000fffffff290 */ /* 0x000fe2000fffe0ff */
[----:B------:R-:W-:Y:S11]  /*4710*/  @!P2 BRA `(.L_x_90) ;  /* 0x000000000014a947 */ /* 0x000ff60003800000 */
[----:B------:R-:W-:Y:S02]  /*4720*/  LOP3.LUT P2, RZ, R92, 0xff, RZ, 0xc0, !PT ;  /* 0x000000ff5cff7812 */ /* 0x000fe4000784c0ff */
[----:B------:R-:W-:Y:S04]  /*4730*/  PLOP3.LUT P0, PT, PT, PT, UP0, 0x80, 0x8 ;  /* 0x000000000008781c */ /* 0x000fe80003f0f008 */
[----:B------:R-:W-:Y:S07]  /*4740*/  PLOP3.LUT P0, PT, P0, PT, PT, 0x8, 0x80 ;  /* 0x000000000080781c */ /* 0x000fee000070e170 */
[----:B------:R-:W-:Y:S11]  /*4750*/  @P2 FSETP.EQ.AND P0, PT, R49, RZ, PT ;  /* 0x000000ff3100220b */ /* 0x000ff60003f02000 */
[----:B------:R-:W-:Y:S02]  /*4760*/  @!UPT UIADD3 URZ, UPT, UPT, URZ, URZ, URZ ;  /* 0x000000fffffff290 */ /* 0x000fe4000fffe0ff */
.L_x_90:
[----:B------:R-:W4:Y:S01]  /*4770*/  SYNCS.PHASECHK.TRANS64.TRYWAIT P2, [UR7+0x50], R14 ;  /* 0x0000500eff0075a7 */ /* 0x000f220008041107 */
[----:B------:R-:W-:Y:S04]  /*4780*/  ELECT P4, URZ, PT ;  /* 0x0000000000ff782f */ /* 0x000fe80003880000 */
[----:B------:R-:W-:Y:S11]  /*4790*/  PLOP3.LUT P4, PT, P0, P4, PT, 0xf2, 0x2f ;  /* 0x00000000002f781c */ /* 0x000ff60000789e72 */
[----:B------:R-:W-:Y:S02]  /*47a0*/  @!UPT UIADD3 URZ, UPT, UPT, URZ, URZ, URZ ;  /* 0x000000fffffff290 */ /* 0x000fe4000fffe0ff */
[----:B-1----:R-:W-:Y:S05]  /*47b0*/  @!P4 IADD3 R8, P0, PT, R30, 0x580, RZ ;  /* 0x000005801e08c810 */ /* 0x002fea0007f1e0ff */
[----:B--2---:R-:W-:Y:S01]  /*47c0*/  @!P4 IMAD.X R2, RZ, RZ, R31, P0 ;  /* 0x000000ffff02c224 */ /* 0x004fe200000e061f */
[----:B----4-:R-:W-:Y:S07]  /*47d0*/  @!P2 BRA `(.L_x_91) ;  /* 0x000000540088a947 */ /* 0x010fee0003800000 */
.L_x_179:
[----:B------:R-:W-:Y:S01]  /*47e0*/  @!P4 R2UR UR9, R8 ;  /* 0x000000000809c2ca */ /* 0x000fe200000e0000 */
[----:B------:R-:W-:Y:S01]  /*47f0*/  VOTEU.ALL UP1, P4 ;  /* 0x0000000000ff7886 */ /* 0x000fe20002020000 */
[----:B------:R-:W-:Y:S01]  /*4800*/  @!P4 R2UR UR8, R2 ;  /* 0x000000000208c2ca */ /* 0x000fe200000e0000 */
[----:B------:R-:W-:Y:S01]  /*4810*/  VOTEU.ALL UP2, P4 ;  /* 0x0000000000ff7886 */ /* 0x000fe20002040000 */
[----:B------:R-:W-:Y:S01]  /*4820*/  UMOV UR16, 0x0 ;  /* 0x0000000000107882 */ /* 0x000fe20000000000 */
[----:B------:R-:W-:Y:S01]  /*4830*/  UMOV UR17, 0x10000000 ;  /* 0x1000000000117882 */ /* 0x000fe20000000000 */
[----:B------:R-:W-:Y:S01]  /*4840*/  @!UP1 UIADD3 UR40, UPT, UPT, UR7, 0x200, URZ ;  /* 0x0000020007289890 */ /* 0x000fe2000fffe0ff */
[----:B-1----:R-:W-:Y:S01]  /*4850*/  @!P4 IMAD.MOV.U32 R0, RZ, RZ, 0x2000 ;  /* 0x00002000ff00c424 */ /* 0x002fe200078e00ff */
[----:B------:R-:W-:Y:S01]  /*4860*/  UMOV UR44, UR36 ;  /* 0x00000024002c7c82 */ /* 0x000fe20008000000 */
[----:B------:R-:W-:Y:S01]  /*4870*/  @!UP1 UIADD3 UR10, UPT, UPT, UR42, 0x80, URZ ;  /* 0x000000802a0a9890 */ /* 0x000fe2000fffe0ff */
[----:B------:R-:W-:Y:S01]  /*4880*/  UMOV UR11, UR43 ;  /* 0x0000002b000b7c82 */ /* 0x000fe20008000000 */
[----:B------:R-:W-:Y:S02]  /*4890*/  UMOV UR12, UR36 ;  /* 0x00000024000c7c82 */ /* 0x000fe40008000000 */
[----:B------:R-:W-:Y:S01]  /*48a0*/  IMAD.U32 R8, RZ, RZ, UR9 ;  /* 0x00000009ff087e24 */ /* 0x000fe2000f8e00ff */
[----:B------:R-:W-:Y:S01]  /*48b0*/  UMOV UR9, UR41 ;  /* 0x0000002900097c82 */ /* 0x000fe20008000000 */
[----:B------:R-:W-:Y:S01]  /*48c0*/  IMAD.U32 R9, RZ, RZ, UR8 ;  /* 0x00000008ff097e24 */ /* 0x000fe2000f8e00ff */
[----:B------:R-:W-:Y:S02]  /*48d0*/  @!UP1 UIADD3 UR8, UPT, UPT, UR7, 0x1200, URZ ;  /* 0x0000120007089890 */ /* 0x000fe4000fffe0ff */
[----:B------:R-:W-:Y:S01]  /*48e0*/  @!P4 R2UR UR18, R8 ;  /* 0x000000000812c2ca */ /* 0x000fe200000e0000 */
[----:B------:R-:W-:Y:S01]  /*48f0*/  VOTEU.ALL UP1, P4 ;  /* 0x0000000000ff7886 */ /* 0x000fe20002020000 */
[----:B------:R-:W-:Y:S01]  /*4900*/  @!P4 R2UR UR19, R9 ;  /* 0x000000000913c2ca */ /* 0x000fe200000e0000 */
[----:B------:R-:W-:Y:S01]  /*4910*/  UPRMT UR14, UR37, 0x654, UR41 ;  /* 0x00000654250e7896 */ /* 0x000fe20008000029 */
[----:B------:R-:W-:Y:S05]  /*4920*/  @!P4 IADD3 R8, P0, PT, R30, 0x580, RZ ;  /* 0x000005801e08c810 */ /* 0x000fea0007f1e0ff */
[----:B------:R-:W-:Y:S06]  /*4930*/  @!P4 IMAD.X R2, RZ, RZ, R31, P0 ;  /* 0x000000ffff02c224 */ /* 0x000fec00000e061f */
[----:B------:R1:W-:Y:S01]  /*4940*/  @!UP2 UTMALDG.3D [UR40], [UR18], desc[UR16] ;  /* 0x000010281200a5b4 */ /* 0x0003e20008011000 */
[----:B------:R1:W-:Y:S01]  /*4950*/  @!UP1 UTMALDG.3D [UR8], [UR18], desc[UR16] ;  /* 0x00001008120095b4 */ /* 0x0003e20008011000 */
[----:B------:R1:W-:Y:S01]  /*4960*/  @!P4 SYNCS.ARRIVE.TRANS64.RED.A0TR RZ, [UR7+0x30], R0 ;  /* 0x00003000ffffc9a7 */ /* 0x0003e20008300407 */
[----:B------:R-:W-:Y:S01]  /*4970*/  SYNCS.ARRIVE.TRANS64.RED.A1T0 RZ, [UR14], RZ ;  /* 0x000000ffffff79a7 */ /* 0x000fe2000810040e */
[----:B------:R-:W2:Y:S02]  /*4980*/  SYNCS.PHASECHK.TRANS64.TRYWAIT P2, [UR7+0x58], R14 ;  /* 0x0000580eff0075a7 */ /* 0x000ea40008041107 */
[----:B-12---:R-:W-:Y:S05]  /*4990*/  @!P2 BRA `(.L_x_92) ;  /* 0x000000540030a947 */ /* 0x006fea0003800000 */
.L_x_181:
        /* <DEDUP_REMOVED lines=8> */
[----:B------:R-:W-:Y:S01]  /*4a20*/  @!UP1 UIADD3 UR32, UPT, UPT, UR7, 0x2200, URZ ;  /* 0x0000220007209890 */ /* 0x000fe2000fffe0ff */
[----:B------:R-:W-:Y:S01]  /*4a30*/  UMOV UR35, UR43 ;  /* 0x0000002b00237c82 */ /* 0x000fe20008000000 */
[----:B------:R-:W-:Y:S03]  /*4a40*/  @!UP1 UIADD3 UR10, UPT, UPT, UR42, 0xa0, URZ ;  /* 0x000000a02a0a9890 */ /* 0x000fe6000fffe0ff */
[----:B------:R-:W-:Y:S01]  /*4a50*/  IMAD.U32 R8, RZ, RZ, UR9 ;  /* 0x00000009ff087e24 */ /* 0x000fe2000f8e00ff */
[----:B------:R-:W-:Y:S01]  /*4a60*/  UMOV UR9, UR33 ;  /* 0x0000002100097c82 */ /* 0x000fe20008000000 */
[----:B------:R-:W-:Y:S01]  /*4a70*/  IMAD.U32 R9, RZ, RZ, UR8 ;  /* 0x00000008ff097e24 */ /* 0x000fe2000f8e00ff */
[----:B------:R-:W-:Y:S02]  /*4a80*/  @!UP1 UIADD3 UR8, UPT, UPT, UR7, 0x3200, URZ ;  /* 0x0000320007089890 */ /* 0x000fe4000fffe0ff */
[----:B------:R-:W-:Y:S01]  /*4a90*/  @!P4 R2UR UR18, R8 ;  /* 0x000000000812c2ca */ /* 0x000fe200000e0000 */
[----:B------:R-:W-:Y:S01]  /*4aa0*/  VOTEU.ALL UP1, P4 ;  /* 0x0000000000ff7886 */ /* 0x000fe20002020000 */
[----:B------:R-:W-:Y:S01]  /*4ab0*/  @!P4 R2UR UR19, R9 ;  /* 0x000000000913c2ca */ /* 0x000fe200000e0000 */
[----:B------:R-:W-:Y:S01]  /*4ac0*/  UMOV UR11, UR43 ;  /* 0x0000002b000b7c82 */ /* 0x000fe20008000000 */
[----:B------:R-:W-:Y:S01]  /*4ad0*/  UMOV UR12, UR36 ;  /* 0x00000024000c7c82 */ /* 0x000fe20008000000 */
[----:B------:R-:W-:Y:S01]  /*4ae0*/  UPRMT UR14, UR37, 0x654, UR33 ;  /* 0x00000654250e7896 */ /* 0x000fe20008000021 */
[----:B------:R-:W-:Y:S05]  /*4af0*/  @!P4 IADD3 R8, P0, PT, R30, 0x580, RZ ;  /* 0x000005801e08c810 */ /* 0x000fea0007f1e0ff */
[----:B------:R-:W-:Y:S04]  /*4b00*/  @!P4 IMAD.X R2, RZ, RZ, R31, P0 ;  /* 0x000000ffff02c224 */ /* 0x000fe800000e061f */
[----:B------:R1:W-:Y:S01]  /*4b10*/  @!UP2 UTMALDG.3D [UR32], [UR18], desc[UR16] ;  /* 0x000010201200a5b4 */ /* 0x0003e20008011000 */
[----:B------:R1:W-:Y:S01]  /*4b20*/  @!UP1 UTMALDG.3D [UR8], [UR18], desc[UR16] ;  /* 0x00001008120095b4 */ /* 0x0003e20008011000 */
[----:B------:R1:W-:Y:S01]  /*4b30*/  @!P4 SYNCS.ARRIVE.TRANS64.RED.A0TR RZ, [UR7+0x38], R0 ;  /* 0x00003800ffffc9a7 */ /* 0x0003e20008300407 */
[----:B------:R-:W-:Y:S01]  /*4b40*/  SYNCS.ARRIVE.TRANS64.RED.A1T0 RZ, [UR14], RZ ;  /* 0x000000ffffff79a7 */ /* 0x000fe2000810040e */
[----:B------:R-:W2:Y:S02]  /*4b50*/  SYNCS.PHASECHK.TRANS64.TRYWAIT P2, [UR7+0x60], R14 ;  /* 0x0000600eff0075a7 */ /* 0x000ea40008041107 */
[----:B-12---:R-:W-:Y:S05]  /*4b60*/  @!P2 BRA `(.L_x_93) ;  /* 0x0000005000d4a947 */ /* 0x006fea0003800000 */
.L_x_183:
[----:B------:R-:W2:Y:S01]  /*4b70*/  LDC.64 R12, c[0x0][0xb18] ;  /* 0x0002c600ff0c7b82 */ /* 0x000ea20000000a00 */
[----:B------:R-:W-:Y:S01]  /*4b80*/  @!P4 R2UR UR8, R2 ;  /* 0x000000000208c2ca */ /* 0x000fe200000e0000 */
[----:B------:R-:W-:Y:S01]  /*4b90*/  VOTEU.ALL UP1, P4 ;  /* 0x0000000000ff7886 */ /* 0x000fe20002020000 */
[----:B------:R-:W-:Y:S01]  /*4ba0*/  @!P4 R2UR UR9, R8 ;  /* 0x000000000809c2ca */ /* 0x000fe200000e0000 */
[----:B------:R-:W-:Y:S01]  /*4bb0*/  VOTEU.ALL UP2, P4 ;  /* 0x0000000000ff7886 */ /* 0x000fe20002040000 */
[----:B------:R-:W-:Y:S03]  /*4bc0*/  UMOV UR16, 0x0 ;  /* 0x0000000000107882 */ /* 0x000fe60000000000 */
[----:B------:R-:W4:Y:S01]  /*4bd0*/  @!P1 LDC R2, c[0x0][0xb0c] ;  /* 0x0002c300ff029b82 */ /* 0x000f220000000800 */
[----:B------:R-:W-:Y:S01]  /*4be0*/  @!UP1 UIADD3 UR26, UPT, UPT, UR42, 0x40, URZ ;  /* 0x000000402a1a9890 */ /* 0x000fe2000fffe0ff */
[----:B-1----:R-:W-:Y:S01]  /*4bf0*/  @!P4 IMAD.MOV.U32 R0, RZ, RZ, 0x2000 ;  /* 0x00002000ff00c424 */ /* 0x002fe200078e00ff */
[----:B------:R-:W-:Y:S01]  /*4c00*/  @!UP1 UIADD3 UR24, UPT, UPT, UR7, 0x4200, URZ ;  /* 0x0000420007189890 */ /* 0x000fe2000fffe0ff */
[----:B------:R-:W-:Y:S01]  /*4c10*/  @P3 SHF.R.U32.HI R26, RZ, 0x10, R21 ;  /* 0x00000010ff1a3819 */ /* 0x000fe20000011615 */
[----:B------:R-:W-:Y:S01]  /*4c20*/  UMOV UR17, 0x10000000 ;  /* 0x1000000000117882 */ /* 0x000fe20000000000 */
[----:B------:R-:W-:Y:S01]  /*4c30*/  UMOV UR27, UR43 ;  /* 0x0000002b001b7c82 */ /* 0x000fe20008000000 */
[----:B------:R-:W-:Y:S01]  /*4c40*/  UMOV UR28, UR36 ;  /* 0x00000024001c7c82 */ /* 0x000fe20008000000 */
[----:B------:R-:W-:Y:S01]  /*4c50*/  IMAD.U32 R9, RZ, RZ, UR8 ;  /* 0x00000008ff097e24 */ /* 0x000fe2000f8e00ff */
[----:B------:R-:W-:Y:S01]  /*4c60*/  @!UP1 UIADD3 UR10, UPT, UPT, UR42, 0xc0, URZ ;  /* 0x000000c02a0a9890 */ /* 0x000fe2000fffe0ff */
[----:B------:R-:W-:Y:S01]  /*4c70*/  IMAD.U32 R8, RZ, RZ, UR9 ;  /* 0x00000009ff087e24 */ /* 0x000fe2000f8e00ff */
[----:B------:R-:W-:Y:S01]  /*4c80*/  @!UP1 UIADD3 UR8, UPT, UPT, UR7, 0x5200, URZ ;  /* 0x0000520007089890 */ /* 0x000fe2000fffe0ff */
[----:B------:R-:W-:Y:S01]  /*4c90*/  VIADD R28, R28, 0x1 ;  /* 0x000000011c1c7836 */ /* 0x000fe20000000000 */
[----:B------:R-:W-:Y:S01]  /*4ca0*/  @!P4 R2UR UR19, R9 ;  /* 0x000000000913c2ca */ /* 0x000fe200000e0000 */
[----:B------:R-:W-:Y:S01]  /*4cb0*/  VOTEU.ALL UP1, P4 ;  /* 0x0000000000ff7886 */ /* 0x000fe20002020000 */
[----:B------:R-:W-:Y:S01]  /*4cc0*/  @!P4 R2UR UR18, R8 ;  /* 0x000000000812c2ca */ /* 0x000fe200000e0000 */
[----:B------:R-:W-:Y:S01]  /*4cd0*/  UMOV UR9, UR25 ;  /* 0x0000001900097c82 */ /* 0x000fe20008000000 */
[----:B------:R-:W1:Y:S01]  /*4ce0*/  LDC.64 R8, c[0x0][0xb10] ;  /* 0x0002c400ff087b82 */ /* 0x000e620000000a00 */
[----:B------:R-:W-:Y:S01]  /*4cf0*/  UMOV UR11, UR43 ;  /* 0x0000002b000b7c82 */ /* 0x000fe20008000000 */
[----:B------:R-:W-:Y:S01]  /*4d00*/  UMOV UR12, UR36 ;  /* 0x00000024000c7c82 */ /* 0x000fe20008000000 */
[----:B------:R-:W-:Y:S08]  /*4d10*/  UPRMT UR14, UR37, 0x654, UR25 ;  /* 0x00000654250e7896 */ /* 0x000ff00008000019 */
[----:B------:R1:W-:Y:S01]  /*4d20*/  @!UP2 UTMALDG.3D [UR24], [UR18], desc[UR16] ;  /* 0x000010181200a5b4 */ /* 0x0003e20008011000 */
[----:B------:R1:W-:Y:S01]  /*4d30*/  @!UP1 UTMALDG.3D [UR8], [UR18], desc[UR16] ;  /* 0x00001008120095b4 */ /* 0x0003e20008011000 */
[----:B------:R5:W-:Y:S01]  /*4d40*/  @!P4 SYNCS.ARRIVE.TRANS64.RED.A0TR RZ, [UR7+0x40], R0 ;  /* 0x00004000ffffc9a7 */ /* 0x000be20008300407 */
[C---:B-1----:R-:W-:Y:S01]  /*4d50*/  @!P1 IMAD.HI.U32 R8, R11.reuse, R8, RZ ;  /* 0x000000080b089227 */ /* 0x042fe200078e00ff */
[----:B--2---:R-:W-:Y:S02]  /*4d60*/  @!P1 ISETP.NE.AND P0, PT, R12, 0x1, PT ;  /* 0x000000010c00980c */ /* 0x004fe40003f05270 */
[----:B----4-:R-:W-:Y:S01]  /*4d70*/  @!P1 ISETP.NE.AND P2, PT, R2, 0x1, PT ;  /* 0x000000010200980c */ /* 0x010fe20003f45270 */
[C---:B------:R-:W-:Y:S01]  /*4d80*/  @!P1 IMAD.HI.U32 R13, R10.reuse, R13, RZ ;  /* 0x0000000d0a0d9227 */ /* 0x040fe200078e00ff */
[----:B------:R-:W-:Y:S04]  /*4d90*/  @!P1 SHF.R.U32.HI R8, RZ, R9, R8 ;  /* 0x00000009ff089219 */ /* 0x000fe80000011608 */
[----:B------:R-:W-:Y:S01]  /*4da0*/  @!P1 SEL R8, R11, R8, !P2 ;  /* 0x000000080b089207 */ /* 0x000fe20005000000 */
[----:B------:R-:W-:Y:S01]  /*4db0*/  SYNCS.ARRIVE.TRANS64.RED.A1T0 RZ, [UR14], RZ ;  /* 0x000000ffffff79a7 */ /* 0x000fe2000810040e */
[----:B------:R-:W1:Y:S01]  /*4dc0*/  SYNCS.PHASECHK.TRANS64.TRYWAIT P5, [UR7+0x68], R14 ;  /* 0x0000680eff0075a7 */ /* 0x000e6200080a1107 */
[----:B-----5:R-:W2:Y:S02]  /*4dd0*/  @!P1 LDC R0, c[0x0][0xb20] ;  /* 0x0002c800ff009b82 */ /* 0x020ea40000000800 */
[----:B--2---:R-:W-:Y:S04]  /*4de0*/  @!P1 SHF.R.U32.HI R0, RZ, R0, R13 ;  /* 0x00000000ff009219 */ /* 0x004fe8000001160d */
[----:B------:R-:W-:Y:S05]  /*4df0*/  @!P1 SEL R9, R10, R0, !P0 ;  /* 0x000000000a099207 */ /* 0x000fea0004000000 */
[----:B------:R-:W-:Y:S02]  /*4e00*/  @!P1 IMAD.IADD R0, R9, 0x1, -R8 ;  /* 0x0000000109009824 */ /* 0x000fe400078e0a08 */
[----:B------:R-:W-:Y:S02]  /*4e10*/  @!P1 IMAD.IADD R8, R8, 0x1, -R9 ;  /* 0x0000000108089824 */ /* 0x000fe400078e0a09 */
[----:B------:R-:W-:Y:S02]  /*4e20*/  @!P1 IMAD R11, R0, R2, R11 ;  /* 0x00000002000b9224 */ /* 0x000fe400078e020b */
[----:B------:R-:W-:Y:S01]  /*4e30*/  @!P1 IMAD R10, R8, R12, R10 ;  /* 0x0000000c080a9224 */ /* 0x000fe200078e020a */
[----:B-1----:R-:W-:Y:S06]  /*4e40*/  @!P5 BRA `(.L_x_94) ;  /* 0x000000500034d947 */ /* 0x002fec0003800000 */
.L_x_185:
[----:B------:R-:W-:Y:S01]  /*4e50*/  @!P4 IADD3 R2, P0, PT, R30, 0x580, RZ ;  /* 0x000005801e02c810 */ /* 0x000fe20007f1e0ff */
[----:B------:R-:W-:Y:S01]  /*4e60*/  VOTEU.ALL UP1, P4 ;  /* 0x0000000000ff7886 */ /* 0x000fe20002020000 */
[----:B------:R-:W-:Y:S01]  /*4e70*/  VOTEU.ALL UP2, P4 ;  /* 0x0000000000ff7886 */ /* 0x000fe20002040000 */
[----:B------:R-:W-:Y:S01]  /*4e80*/  UMOV UR14, 0x0 ;  /* 0x00000000000e7882 */ /* 0x000fe20000000000 */
[----:B------:R-:W-:Y:S01]  /*4e90*/  @!P4 R2UR UR9, R2 ;  /* 0x000000000209c2ca */ /* 0x000fe200000e0000 */
[----:B-1----:R-:W-:Y:S01]  /*4ea0*/  @!P4 IMAD.X R0, RZ, RZ, R31, P0 ;  /* 0x000000ffff00c224 */ /* 0x002fe200000e061f */
[----:B------:R-:W-:Y:S01]  /*4eb0*/  @!UP1 UIADD3 UR17, UPT, UPT, UR7, 0x48, URZ ;  /* 0x0000004807119890 */ /* 0x000fe2000fffe0ff */
[----:B------:R-:W-:Y:S01]  /*4ec0*/  ISETP.NE.AND P0, PT, R28, 0x2, PT ;  /* 0x000000021c00780c */ /* 0x000fe20003f05270 */
[----:B------:R-:W-:Y:S01]  /*4ed0*/  @!UP1 UIADD3 UR18, UPT, UPT, UR42, 0x60, URZ ;  /* 0x000000602a129890 */ /* 0x000fe2000fffe0ff */
[----:B------:R-:W-:Y:S01]  /*4ee0*/  LOP3.LUT R29, R29, 0x1, RZ, 0x3c, !PT ;  /* 0x000000011d1d7812 */ /* 0x000fe200078e3cff */
[----:B------:R-:W-:Y:S01]  /*4ef0*/  @!UP1 UIADD3 UR16, UPT, UPT, UR7, 0x6200, URZ ;  /* 0x0000620007109890 */ /* 0x000fe2000fffe0ff */
[----:B------:R-:W-:Y:S01]  /*4f00*/  @!P4 R2UR UR8, R0 ;  /* 0x000000000008c2ca */ /* 0x000fe200000e0000 */
[----:B------:R-:W-:Y:S01]  /*4f10*/  UMOV UR15, 0x10000000 ;  /* 0x10000000000f7882 */ /* 0x000fe20000000000 */
[----:B------:R-:W-:Y:S01]  /*4f20*/  UMOV UR19, UR43 ;  /* 0x0000002b00137c82 */ /* 0x000fe20008000000 */
[----:B------:R-:W-:Y:S01]  /*4f30*/  UMOV UR20, UR36 ;  /* 0x0000002400147c82 */ /* 0x000fe20008000000 */
[----:B------:R-:W-:Y:S01]  /*4f40*/  @!UP1 UIADD3 UR10, UPT, UPT, UR42, 0xe0, URZ ;  /* 0x000000e02a0a9890 */ /* 0x000fe2000fffe0ff */
[----:B------:R-:W-:Y:S01]  /*4f50*/  SEL R0, RZ, 0x1, P0 ;  /* 0x00000001ff007807 */ /* 0x000fe20000000000 */
[----:B------:R-:W-:Y:S01]  /*4f60*/  IMAD.U32 R8, RZ, RZ, UR9 ;  /* 0x00000009ff087e24 */ /* 0x000fe2000f8e00ff */
[----:B------:R-:W-:Y:S01]  /*4f70*/  UMOV UR11, UR43 ;  /* 0x0000002b000b7c82 */ /* 0x000fe20008000000 */
[----:B------:R-:W-:Y:S01]  /*4f80*/  UMOV UR12, UR36 ;  /* 0x00000024000c7c82 */ /* 0x000fe20008000000 */
[----:B------:R-:W-:Y:S01]  /*4f90*/  UMOV UR9, UR17 ;  /* 0x0000001100097c82 */ /* 0x000fe20008000000 */
[----:B------:R-:W-:Y:S01]  /*4fa0*/  @P3 R2UR UR36, R26 ;  /* 0x000000001a2432ca */ /* 0x000fe200000e0000 */
[----:B------:R-:W-:Y:S01]  /*4fb0*/  IMAD.IADD R15, R10, 0x1, R90 ;  /* 0x000000010a0f7824 */ /* 0x000fe200078e025a */
[----:B------:R-:W-:Y:S01]  /*4fc0*/  @!P4 R2UR UR22, R8 ;  /* 0x000000000816c2ca */ /* 0x000fe200000e0000 */
[----:B------:R-:W-:Y:S01]  /*4fd0*/  IMAD.U32 R9, RZ, RZ, UR8 ;  /* 0x00000008ff097e24 */ /* 0x000fe2000f8e00ff */
[----:B------:R-:W-:Y:S01]  /*4fe0*/  @!UP1 UIADD3 UR8, UPT, UPT, UR7, 0x7200, URZ ;  /* 0x0000720007089890 */ /* 0x000fe2000fffe0ff */
[----:B------:R-:W-:Y:S01]  /*4ff0*/  LOP3.LUT R27, R27, R0, RZ, 0x3c, !PT ;  /* 0x000000001b1b7212 */ /* 0x000fe200078e3cff */
[----:B------:R-:W-:Y:S01]  /*5000*/  VOTEU.ALL UP1, P4 ;  /* 0x0000000000ff7886 */ /* 0x000fe20002020000 */
[----:B------:R-:W-:Y:S01]  /*5010*/  IMAD.IADD R14, R11, 0x1, R91 ;  /* 0x000000010b0e7824 */ /* 0x000fe200078e025b */
[----:B------:R-:W-:Y:S02]  /*5020*/  @!P4 R2UR UR23, R9 ;  /* 0x000000000917c2ca */ /* 0x000fe400000e0000 */
[----:B------:R-:W-:Y:S11]  /*5030*/  SEL R28, R28, RZ, P0 ;  /* 0x000000ff1c1c7207 */ /* 0x000ff60000000000 */
[----:B------:R2:W-:Y:S01]  /*5040*/  @!UP2 UTMALDG.3D [UR16], [UR22], desc[UR14] ;  /* 0x00000e101600a5b4 */ /* 0x0005e20008011000 */
[----:B------:R2:W-:Y:S01]  /*5050*/  @!UP1 UTMALDG.3D [UR8], [UR22], desc[UR14] ;  /* 0x00000e08160095b4 */ /* 0x0005e20008011000 */
[----:B------:R2:W-:Y:S01]  /*5060*/  @!P4 SYNCS.ARRIVE.TRANS64.RED.A0TR RZ, [UR7+0x48], R25 ;  /* 0x00004819ffffc9a7 */ /* 0x0005e20008300407 */
[----:B------:R-:W-:Y:S01]  /*5070*/  UPLOP3.LUT UP1, UPT, UPT, UPT, UPT, 0x80, 0x8 ;  /* 0x000000000008789c */ /* 0x000fe20003f2f070 */
[----:B------:R-:W-:Y:S01]  /*5080*/  SYNCS.ARRIVE.TRANS64.RED.A1T0 RZ, [UR13], RZ ;  /* 0x000000ffffff79a7 */ /* 0x000fe2000810040d */
[----:B------:R-:W-:Y:S09]  /*5090*/  @P3 BRA `(.L_x_95) ;  /* 0xfffffff000343947 */ /* 0x000ff2000383ffff */
[----:B------:R-:W-:-:S04]  /*50a0*/  SHF.L.U32 R2, R29, 0x1f, RZ ;  /* 0x0000001f1d027819 */ /* 0x000fc800000006ff */
[----:B------:R-:W1:Y:S02]  /*50b0*/  SYNCS.PHASECHK.TRANS64.TRYWAIT P0, [UR7+0x50], R2 ;  /* 0x00005002ff0075a7 */ /* 0x000e640008001107 */
[----:B-1----:R-:W-:Y:S05]  /*50c0*/  @!P0 BRA `(.L_x_96) ;  /* 0x0000004c00ac8947 */ /* 0x002fea0003800000 */
.L_x_187:
[----:B------:R-:W4:Y:S02]  /*50d0*/  SYNCS.PHASECHK.TRANS64.TRYWAIT P0, [UR7+0x58], R2 ;  /* 0x00005802ff0075a7 */ /* 0x000f240008001107 */
[----:B----4-:R-:W-:Y:S05]  /*50e0*/  @!P0 BRA `(.L_x_97) ;  /* 0x0000004c00bc8947 */ /* 0x010fea0003800000 */
.L_x_189:
[----:B------:R-:W4:Y:S02]  /*50f0*/  SYNCS.PHASECHK.TRANS64.TRYWAIT P0, [UR7+0x60], R2 ;  /* 0x00006002ff0075a7 */ /* 0x000f240008001107 */
[----:B----4-:R-:W-:Y:S05]  /*5100*/  @!P0 BRA `(.L_x_98) ;  /* 0x0000004c00cc8947 */ /* 0x010fea0003800000 */
.L_x_191:
[----:B-1----:R-:W-:-:S07]  /*5110*/  MOV R0, UR7 ;  /* 0x0000000700007c02 */ /* 0x002fce0008000f00 */
.L_x_99:
[----:B-1----:R-:W-:-:S04]  /*5120*/  SHF.L.U32 R2, R29, 0x1f, RZ ;  /* 0x0000001f1d027819 */ /* 0x002fc800000006ff */
[----:B------:R1:W4:Y:S03]  /*5130*/  SYNCS.PHASECHK.TRANS64.TRYWAIT P0, [R0+URZ+0x68], R2 ;  /* 0x00006802000075a7 */ /* 0x00032600080011ff */
[----:B----4-:R-:W-:Y:S05]  /*5140*/  @!P0 NANOSLEEP.SYNCS 0x989680 ;  /* 0x009896800000895d */ /* 0x010fea0003900000 */
[----:B------:R-:W4:Y:S02]  /*5150*/  @!P0 SYNCS.PHASECHK.TRANS64 P0, [R0+URZ+0x68], R2 ;  /* 0x00006802000085a7 */ /* 0x000f2400080010ff */
[----:B--2-4-:R-:W-:Y:S05]  /*5160*/  @P0 EXIT ;  /* 0x000000000000094d */ /* 0x014fea0003800000 */
[----:B------:R-:W-:Y:S05]  /*5170*/  BRA `(.L_x_99) ;  /* 0xfffffffc00e87947 */ /* 0x000fea000383ffff */
.L_x_84:
[----:B------:R-:W-:-:S06]  /*5180*/  UISETP.GE.AND UP1, UPT, UR10, 0x4, UPT ;  /* 0x000000040a00788c */ /* 0x000fcc000bf26270 */
[----:B------:R-:W-:-:S13]  /*5190*/  PLOP3.LUT P0, PT, PT, PT, UP1, 0x80, 0x8 ;  /* 0x000000000008781c */ /* 0x000fda0003f0f018 */
[----:B------:R-:W-:Y:S05]  /*51a0*/  @!P0 EXIT ;  /* 0x000000000000894d */ /* 0x000fea0003800000 */
[----:B------:R-:W-:Y:S01]  /*51b0*/  BAR.SYNC.DEFER_BLOCKING 0x6, 0xa0 ;  /* 0x0182800000007b1d */ /* 0x000fe20000010000 */
[C---:B------:R-:W-:Y:S01]  /*51c0*/  IMAD.SHL.U32 R4, R105.reuse, 0x20, RZ ;  /* 0x0000002069047824 */ /* 0x040fe200078e00ff */
[C---:B------:R-:W-:Y:S01]  /*51d0*/  SHF.L.U32 R3, R96.reuse, 0x15, RZ ;  /* 0x0000001560037819 */ /* 0x040fe200000006ff */
[----:B------:R-:W-:Y:S01]  /*51e0*/  IMAD.SHL.U32 R5, R96, 0x400, RZ ;  /* 0x0000040060057824 */ /* 0x000fe200078e00ff */
[C---:B------:R-:W-:Y:S01]  /*51f0*/  LOP3.LUT R106, R105.reuse, 0x60, RZ, 0xc0, !PT ;  /* 0x00000060696a7812 */ /* 0x040fe200078ec0ff */
[C---:B------:R-:W-:Y:S01]  /*5200*/  IMAD.SHL.U32 R2, R105.reuse, 0x4, RZ ;  /* 0x0000000469027824 */ /* 0x040fe200078e00ff */
[----:B------:R-:W-:Y:S02]  /*5210*/  UMOV UR48, 0x400 ;  /* 0x0000040000307882 */ /* 0x000fe40000000000 */
[----:B------:R-:W1:Y:S01]  /*5220*/  LDC R95, c[0x0][0x370] ;  /* 0x0000dc00ff5f7b82 */ /* 0x000e620000000800 */
[----:B------:R-:W-:Y:S01]  /*5230*/  ULEA UR48, UR37, UR48, 0x18 ;  /* 0x0000003025307291 */ /* 0x000fe2000f8ec0ff */
[C---:B------:R-:W-:Y:S01]  /*5240*/  LOP3.LUT R104, R4.reuse, 0xb20, RZ, 0xc0, !PT ;  /* 0x00000b2004687812 */ /* 0x040fe200078ec0ff */
[----:B------:R-:W-:Y:S01]  /*5250*/  IMAD.U32 R46, R105, 0x10000, RZ ;  /* 0x00010000692e7824 */ /* 0x000fe200078e00ff */
[----:B------:R-:W-:Y:S01]  /*5260*/  LOP3.LUT R4, R4, 0xc0, RZ, 0xc0, !PT ;  /* 0x000000c004047812 */ /* 0x000fe200078ec0ff */
[----:B------:R-:W-:Y:S01]  /*5270*/  UIADD3 UR4, UPT, UPT, UR48, 0x200, URZ ;  /* 0x0000020030047890 */ /* 0x000fe2000fffe0ff */
[----:B------:R-:W-:Y:S01]  /*5280*/  LOP3.LUT R104, R104, 0x400, R5, 0xf8, !PT ;  /* 0x0000040068687812 */ /* 0x000fe200078ef805 */
[----:B------:R-:W-:Y:S01]  /*5290*/  HFMA2 R45, -RZ, RZ, 0, 0 ;  /* 0x00000000ff2d7431 */ /* 0x000fe200000001ff */
[----:B------:R-:W2:Y:S01]  /*52a0*/  LDC R42, c[0x0][0xb0c] ;  /* 0x0002c300ff2a7b82 */ /* 0x000ea20000000800 */
[----:B------:R-:W-:Y:S01]  /*52b0*/  LOP3.LUT R2, R4, 0x18, R2, 0xf8, !PT ;  /* 0x0000001804027812 */ /* 0x000fe200078ef802 */
[----:B------:R-:W-:Y:S01]  /*52c0*/  IMAD.MOV.U32 R101, RZ, RZ, 0x1 ;  /* 0x00000001ff657424 */ /* 0x000fe200078e00ff */
[----:B------:R-:W-:Y:S01]  /*52d0*/  LOP3.LUT R3, R3, 0x200000, RZ, 0xc0, !PT ;  /* 0x0020000003037812 */ /* 0x000fe200078ec0ff */
[----:B------:R-:W-:Y:S01]  /*52e0*/  IMAD.MOV.U32 R100, RZ, RZ, RZ ;  /* 0x000000ffff647224 */ /* 0x000fe200078e00ff */
[----:B------:R-:W-:Y:S01]  /*52f0*/  LOP3.LUT R104, R104, R2, RZ, 0xfc, !PT ;  /* 0x0000000268687212 */ /* 0x000fe200078efcff */
[----:B------:R-:W-:Y:S01]  /*5300*/  IMAD.MOV.U32 R109, RZ, RZ, RZ ;  /* 0x000000ffff6d7224 */ /* 0x000fe200078e00ff */
[----:B------:R-:W-:Y:S01]  /*5310*/  MOV R97, UR4 ;  /* 0x0000000400617c02 */ /* 0x000fe20008000f00 */
[----:B------:R-:W3:Y:S01]  /*5320*/  LDC R93, c[0x0][0xb20] ;  /* 0x0002c800ff5d7b82 */ /* 0x000ee20000000800 */
[----:B------:R-:W4:Y:S01]  /*5330*/  LDS R0, [UR48+0x130] ;  /* 0x00013030ff007984 */ /* 0x000f220008000800 */
[----:B------:R-:W-:Y:S01]  /*5340*/  LOP3.LUT R103, R105, 0x2, RZ, 0xc0, !PT ;  /* 0x0000000269677812 */ /* 0x000fe200078ec0ff */
[----:B------:R-:W1:Y:S01]  /*5350*/  LDCU.64 UR52, c[0x0][0x348] ;  /* 0x00006900ff3477ac */ /* 0x000e620008000a00 */
[----:B------:R-:W-:Y:S01]  /*5360*/  LOP3.LUT R46, R3, 0x400000, R46, 0xf8, !PT ;  /* 0x00400000032e7812 */ /* 0x000fe200078ef82e */
[----:B------:R-:W-:Y:S01]  /*5370*/  IMAD R104, R104, 0x2, R97 ;  /* 0x0000000268687824 */ /* 0x000fe200078e0261 */
[----:B------:R-:W-:Y:S01]  /*5380*/  LOP3.LUT R105, R105, 0x4, RZ, 0xc0, !PT ;  /* 0x0000000469697812 */ /* 0x000fe200078ec0ff */
[----:B------:R-:W1:Y:S01]  /*5390*/  LDCU.64 UR38, c[0x0][0x888] ;  /* 0x00011100ff2677ac */ /* 0x000e620008000a00 */
[----:B------:R-:W1:Y:S01]  /*53a0*/  LDC R41, c[0x0][0xb30] ;  /* 0x0002cc00ff297b82 */ /* 0x000e620000000800 */
[----:B------:R-:W-:Y:S01]  /*53b0*/  MOV R99, RZ ;  /* 0x000000ff00637202 */ /* 0x000fe20000000f00 */
[--C-:B------:R-:W-:Y:S01]  /*53c0*/  IMAD R103, R103, -0x10, R104.reuse ;  /* 0xfffffff067677824 */ /* 0x100fe200078e0268 */
[----:B------:R-:W1:Y:S01]  /*53d0*/  LDCU.64 UR44, c[0x0][0x890] ;  /* 0x00011200ff2c77ac */ /* 0x000e620008000a00 */
[----:B------:R-:W-:Y:S01]  /*53e0*/  IMAD R102, R105, -0x10, R104 ;  /* 0xfffffff069667824 */ /* 0x000fe200078e0268 */
[----:B------:R-:W-:-:S03]  /*53f0*/  UMOV UR49, URZ ;  /* 0x000000ff00317c82 */ /* 0x000fc60008000000 */
[----:B------:R-:W1:Y:S01]  /*5400*/  LDC.64 R88, c[0x0][0xb10] ;  /* 0x0002c400ff587b82 */ /* 0x000e620000000a00 */
[----:B------:R-:W-:-:S07]  /*5410*/  UMOV UR51, URZ ;  /* 0x000000ff00337c82 */ /* 0x000fce0008000000 */
[----:B------:R-:W1:Y:S08]  /*5420*/  LDC.64 R38, c[0x0][0xb18] ;  /* 0x0002c600ff267b82 */ /* 0x000e700000000a00 */
[----:B------:R-:W1:Y:S08]  /*5430*/  LDC.64 R36, c[0x0][0xb28] ;  /* 0x0002ca00ff247b82 */ /* 0x000e700000000a00 */
[----:B------:R-:W1:Y:S01]  /*5440*/  LDC.64 R86, c[0x0][0x8b0] ;  /* 0x00022c00ff567b82 */ /* 0x000e620000000a00 */
[----:B----4-:R-:W-:-:S07]  /*5450*/  IMAD.IADD R46, R0, 0x1, R46 ;  /* 0x00000001002e7824 */ /* 0x010fce00078e022e */
[----:B------:R-:W4:Y:S08]  /*5460*/  LDC.64 R84, c[0x0][0x8a8] ;  /* 0x00022a00ff547b82 */ /* 0x000f300000000a00 */
[----:B--23--:R-:W1:Y:S02]  /*5470*/  LDC R94, c[0x0][0x374] ;  /* 0x0000dd00ff5e7b82 */ /* 0x00ce640000000800 */
.L_x_143:
[----:B------:R-:W-:Y:S02]  /*5480*/  LEA R0, R109, UR48, 0x3 ;  /* 0x000000306d007c11 */ /* 0x000fe4000f8e18ff */
[----:B------:R-:W-:Y:S02]  /*5490*/  SHF.L.U32 R2, R99, 0x1f, RZ ;  /* 0x0000001f63027819 */ /* 0x000fe400000006ff */
[----:B-1----:R-:W-:Y:S02]  /*54a0*/  LEA R16, R109, UR48, 0x4 ;  /* 0x000000306d107c11 */ /* 0x002fe4000f8e20ff */
[----:B------:R-:W2:Y:S02]  /*54b0*/  SYNCS.PHASECHK.TRANS64.TRYWAIT P0, [R0+URZ+0x80], R2 ;  /* 0x00008002000075a7 */ /* 0x000ea400080011ff */
[----:B--23--:R-:W-:Y:S05]  /*54c0*/  @!P0 BRA `(.L_x_100) ;  /* 0x0000004800f48947 */ /* 0x00cfea0003800000 */
.L_x_192:
[----:B------:R-:W3:Y:S01]  /*54d0*/  LDC.64 R10, c[0x0][0xb10] ;  /* 0x0002c400ff0a7b82 */ /* 0x000ee20000000a00 */
[----:B------:R-:W4:Y:S01]  /*54e0*/  LDS.128 R16, [R16+0x110] ;  /* 0x0001100010107984 */ /* 0x000f220000000c00 */
[----:B-1----:R-:W-:Y:S01]  /*54f0*/  ISETP.NE.AND P1, PT, R41, 0x1, PT ;  /* 0x000000012900780c */ /* 0x002fe20003f25270 */
[----:B--2---:R-:W-:Y:S01]  /*5500*/  VIADD R0, R0, 0x90 ;  /* 0x0000009000007836 */ /* 0x004fe20000000000 */
[----:B------:R-:W-:Y:S04]  /*5510*/  ISETP.GE.AND P0, PT, R40, 0x1, PT ;  /* 0x000000012800780c */ /* 0x000fe80003f06270 */
[----:B------:R-:W1:Y:S01]  /*5520*/  LDC.64 R8, c[0x0][0xb18] ;  /* 0x0002c600ff087b82 */ /* 0x000e620000000a00 */
[----:B------:R-:W-:Y:S01]  /*5530*/  PRMT R0, RZ, 0x654, R0 ;  /* 0x00000654ff007816 */ /* 0x000fe20000000000 */
[----:B------:R-:W-:Y:S01]  /*5540*/  @!PT LDS RZ, [RZ] ;  /* 0x00000000fffff984 */ /* 0x000fe20000000800 */
[----:B------:R-:W-:Y:S01]  /*5550*/  @!PT LDS RZ, [RZ] ;  /* 0x00000000fffff984 */ /* 0x000fe20000000800 */
[----:B------:R-:W-:Y:S01]  /*5560*/  @!PT LDS RZ, [RZ] ;  /* 0x00000000fffff984 */ /* 0x000fe20000000800 */
[----:B------:R-:W-:Y:S01]  /*5570*/  @!PT LDS RZ, [RZ] ;  /* 0x00000000fffff984 */ /* 0x000fe20000000800 */
[----:B------:R2:W-:Y:S06]  /*5580*/  MEMBAR.ALL.CTA ;  /* 0x0000000000007992 */ /* 0x0005ec0000008000 */
[----:B--2---:R-:W2:Y:S01]  /*5590*/  FENCE.VIEW.ASYNC.S ;  /* 0x00000000000073c6 */ /* 0x004ea20000000000 */
[----:B------:R-:W1:Y:S08]  /*55a0*/  @!P1 LDC R12, c[0x0][0xb20] ;  /* 0x0002c800ff0c9b82 */ /* 0x000e700000000800 */
[----:B------:R-:W1:Y:S01]  /*55b0*/  @!P1 LDC R7, c[0x0][0xb0c] ;  /* 0x0002c300ff079b82 */ /* 0x000e620000000800 */
[----:B--2---:R2:W-:Y:S01]  /*55c0*/  SYNCS.ARRIVE.TRANS64.RED.A1T0 RZ, [R0+URZ], RZ ;  /* 0x000000ff00ff79a7 */ /* 0x0045e200081004ff */
[----:B----4-:R-:W-:Y:S04]  /*55d0*/  LOP3.LUT P4, RZ, R18, 0x1, RZ, 0xc0, !PT ;  /* 0x0000000112ff7812 */ /* 0x010fe8000788c0ff */
[----:B------:R-:W-:Y:S09]  /*55e0*/  P2R R107, PR, RZ, 0x10 ;  /* 0x00000010ff6b7803 */ /* 0x000ff20000000000 */
[----:B------:R-:W-:Y:S02]  /*55f0*/  @P4 MOV R44, R16 ;  /* 0x00000010002c4202 */ /* 0x000fe40000000f00 */
[----:B------:R-:W-:Y:S01]  /*5600*/  @P4 LOP3.LUT R43, R17, 0xffff, RZ, 0xc0, !PT ;  /* 0x0000ffff112b4812 */ /* 0x000fe200078ec0ff */
[----:B--23--:R-:W-:Y:S06]  /*5610*/  @!P0 BRA `(.L_x_101) ;  /* 0x0000000000a48947 */ /* 0x00cfec0003800000 */
[----:B------:R-:W-:Y:S01]  /*5620*/  IMAD.HI.U32 R0, R94, R39, RZ ;  /* 0x000000275e007227 */ /* 0x000fe200078e00ff */
[----:B------:R-:W-:Y:S02]  /*5630*/  ISETP.NE.AND P0, PT, R38, 0x1, PT ;  /* 0x000000012600780c */ /* 0x000fe40003f05270 */
[----:B------:R-:W-:Y:S01]  /*5640*/  ISETP.NE.AND P2, PT, R40, 0x1, PT ;  /* 0x000000012800780c */ /* 0x000fe20003f45270 */
[----:B------:R-:W-:Y:S01]  /*5650*/  IMAD.HI.U32 R4, R95, R88, RZ ;  /* 0x000000585f047227 */ /* 0x000fe200078e00ff */
[----:B------:R-:W-:Y:S02]  /*5660*/  SHF.R.U32.HI R0, RZ, R93, R0 ;  /* 0x0000005dff007219 */ /* 0x000fe40000011600 */
[----:B------:R-:W-:Y:S01]  /*5670*/  ISETP.NE.AND P3, PT, R42, 0x1, PT ;  /* 0x000000012a00780c */ /* 0x000fe20003f65270 */
[----:B------:R-:W-:Y:S01]  /*5680*/  IMAD.HI.U32 R6, R43, R39, RZ ;  /* 0x000000272b067227 */ /* 0x000fe200078e00ff */
[-C--:B------:R-:W-:Y:S02]  /*5690*/  SHF.R.U32.HI R4, RZ, R89.reuse, R4 ;  /* 0x00000059ff047219 */ /* 0x080fe40000011604 */
[----:B------:R-:W-:Y:S01]  /*56a0*/  SEL R0, R94, R0, !P0 ;  /* 0x000000005e007207 */ /* 0x000fe20004000000 */
[----:B------:R-:W-:Y:S01]  /*56b0*/  IMAD.HI.U32 R5, R44, R88, RZ ;  /* 0x000000582c057227 */ /* 0x000fe200078e00ff */
[----:B------:R-:W-:Y:S03]  /*56c0*/  SEL R4, R95, R4, !P3 ;  /* 0x000000045f047207 */ /* 0x000fe60005800000 */
[-C--:B------:R-:W-:Y:S01]  /*56d0*/  IMAD.HI.U32 R3, R0, R36.reuse, RZ ;  /* 0x0000002400037227 */ /* 0x080fe200078e00ff */
[----:B------:R-:W-:Y:S03]  /*56e0*/  SHF.R.U32.HI R5, RZ, R89, R5 ;  /* 0x00000059ff057219 */ /* 0x000fe60000011605 */
[----:B------:R-:W-:Y:S01]  /*56f0*/  IMAD.HI.U32 R2, R4, R36, RZ ;  /* 0x0000002404027227 */ /* 0x000fe200078e00ff */
[----:B------:R-:W-:Y:S02]  /*5700*/  @P2 SHF.R.U32.HI R0, RZ, R37, R3 ;  /* 0x00000025ff002219 */ /* 0x000fe40000011603 */
[----:B------:R-:W-:Y:S02]  /*5710*/  SHF.R.U32.HI R3, RZ, R93, R6 ;  /* 0x0000005dff037219 */ /* 0x000fe40000011606 */
[----:B------:R-:W-:Y:S01]  /*5720*/  @P2 SHF.R.U32.HI R4, RZ, R37, R2 ;  /* 0x00000025ff042219 */ /* 0x000fe20000011602 */
[----:B------:R-:W-:Y:S01]  /*5730*/  IMAD R0, R40, R0, RZ ;  /* 0x0000000028007224 */ /* 0x000fe200078e02ff */
[----:B------:R-:W-:Y:S02]  /*5740*/  SEL R3, R43, R3, !P0 ;  /* 0x000000032b037207 */ /* 0x000fe40004000000 */
[----:B------:R-:W-:Y:S01]  /*5750*/  SEL R2, R44, R5, !P3 ;  /* 0x000000052c027207 */ /* 0x000fe20005800000 */
[----:B------:R-:W-:Y:S01]  /*5760*/  IMAD R5, R40, R4, RZ ;  /* 0x0000000428057224 */ /* 0x000fe200078e02ff */
[C---:B------:R-:W-:Y:S01]  /*5770*/  ISETP.GE.AND P0, PT, R3.reuse, R0, PT ;  /* 0x000000000300720c */ /* 0x040fe20003f06270 */
[C---:B------:R-:W-:Y:S03]  /*5780*/  IMAD.HI.U32 R0, R3.reuse, R36, RZ ;  /* 0x0000002403007227 */ /* 0x040fe600078e00ff */
[C---:B------:R-:W-:Y:S02]  /*5790*/  ISETP.GE.OR P0, PT, R2.reuse, R5, P0 ;  /* 0x000000050200720c */ /* 0x040fe40000706670 */
[----:B------:R-:W-:Y:S04]  /*57a0*/  SHF.R.U32.HI R0, RZ, R37, R0 ;  /* 0x00000025ff007219 */ /* 0x000fe80000011600 */
[C---:B------:R-:W-:Y:S05]  /*57b0*/  SEL R6, R3.reuse, R0, !P2 ;  /* 0x0000000003067207 */ /* 0x040fea0005000000 */
        /* <DEDUP_REMOVED lines=14> */
[----:B------:R-:W-:Y:S07]  /*58a0*/  IMAD R43, R3, R38, R43 ;  /* 0x00000026032b7224 */ /* 0x000fee00078e022b */
.L_x_101:
[----:B-1----:R-:W-:Y:S01]  /*58b0*/  @!P1 ISETP.NE.AND P0, PT, R8, 0x1, PT ;  /* 0x000000010800980c */ /* 0x002fe20003f05270 */
[----:B------:R-:W-:Y:S01]  /*58c0*/  @!P1 IMAD.HI.U32 R2, R43, R9, RZ ;  /* 0x000000092b029227 */ /* 0x000fe200078e00ff */
[----:B------:R-:W-:Y:S01]  /*58d0*/  R2UR UR42, R14 ;  /* 0x000000000e2a72ca */ /* 0x000fe200000e0000 */
[----:B------:R-:W-:Y:S01]  /*58e0*/  BSSY.RECONVERGENT B6, `(.L_x_102) ;  /* 0x0000031000067945 */ /* 0x000fe20003800200 */
[----:B------:R-:W-:Y:S01]  /*58f0*/  R2UR UR41, R15 ;  /* 0x000000000f2972ca */ /* 0x000fe200000e0000 */
[C---:B------:R-:W-:Y:S01]  /*5900*/  @!P1 IMAD.HI.U32 R0, R44.reuse, R10, RZ ;  /* 0x0000000a2c009227 */ /* 0x040fe200078e00ff */
[----:B------:R-:W-:Y:S02]  /*5910*/  @!P1 SHF.R.U32.HI R2, RZ, R12, R2 ;  /* 0x0000000cff029219 */ /* 0x000fe40000011602 */
[----:B------:R-:W-:Y:S01]  /*5920*/  @!P1 ISETP.NE.AND P2, PT, R7, 0x1, PT ;  /* 0x000000010700980c */ /* 0x000fe20003f45270 */
[----:B------:R-:W-:Y:S01]  /*5930*/  VIADD R109, R109, 0x1 ;  /* 0x000000016d6d7836 */ /* 0x000fe20000000000 */
[----:B------:R-:W-:Y:S02]  /*5940*/  @!P1 SEL R2, R43, R2, !P0 ;  /* 0x000000022b029207 */ /* 0x000fe40004000000 */
[----:B------:R-:W-:Y:S02]  /*5950*/  @!P1 SHF.R.U32.HI R0, RZ, R11, R0 ;  /* 0x0000000bff009219 */ /* 0x000fe40000011600 */
[----:B------:R-:W-:Y:S01]  /*5960*/  LOP3.LUT P0, RZ, R97, 0x1b0, RZ, 0xc0, !PT ;  /* 0x000001b061ff7812 */ /* 0x000fe2000780c0ff */
[----:B------:R-:W-:Y:S01]  /*5970*/  USHF.L.U32 UR42, UR42, 0x6, URZ ;  /* 0x000000062a2a7899 */ /* 0x000fe200080006ff */
[----:B------:R-:W-:Y:S01]  /*5980*/  @!P1 SEL R3, R44, R0, !P2 ;  /* 0x000000002c039207 */ /* 0x000fe20005000000 */
[----:B------:R-:W-:Y:S01]  /*5990*/  USHF.L.U32 UR41, UR41, 0x8, URZ ;  /* 0x0000000829297899 */ /* 0x000fe200080006ff */
[----:B------:R-:W-:Y:S03]  /*59a0*/  @P4 SHF.R.U32.HI R98, RZ, 0x10, R17 ;  /* 0x00000010ff624819 */ /* 0x000fe60000011611 */
[----:B------:R-:W-:Y:S02]  /*59b0*/  @!P1 IMAD.IADD R0, R2, 0x1, -R3 ;  /* 0x0000000102009824 */ /* 0x000fe400078e0a03 */
[----:B------:R-:W-:Y:S02]  /*59c0*/  @!P1 IMAD.IADD R2, R3, 0x1, -R2 ;  /* 0x0000000103029824 */ /* 0x000fe400078e0a02 */
[----:B------:R-:W-:Y:S02]  /*59d0*/  @!P1 IMAD R44, R0, R7, R44 ;  /* 0x00000007002c9224 */ /* 0x000fe400078e022c */
[----:B------:R-:W-:Y:S01]  /*59e0*/  @!P1 IMAD R43, R2, R8, R43 ;  /* 0x00000008022b9224 */ /* 0x000fe200078e022b */
[----:B------:R-:W-:Y:S06]  /*59f0*/  @!P0 BRA `(.L_x_103) ;  /* 0x00000000007c8947 */ /* 0x000fec0003800000 */
[----:B------:R-:W1:Y:S01]  /*5a00*/  LDCU.64 UR8, c[0x4][0x80] ;  /* 0x01001000ff0877ac */ /* 0x000e620008000a00 */
[----:B------:R-:W-:Y:S01]  /*5a10*/  MOV R2, 0x0 ;  /* 0x0000000000027802 */ /* 0x000fe20000000f00 */
[----:B------:R-:W-:Y:S02]  /*5a20*/  HFMA2 R12, -RZ, RZ, 0, 5.9604644775390625e-08 ;  /* 0x00000001ff0c7431 */ /* 0x000fe400000001ff */
[----:B------:R-:W-:Y:S01]  /*5a30*/  IMAD.MOV.U32 R8, RZ, RZ, 0x70 ;  /* 0x00000070ff087424 */ /* 0x000fe200078e00ff */
[----:B------:R2:W3:Y:S01]  /*5a40*/  LDC.64 R14, c[0x4][R2] ;  /* 0x01000000020e7b82 */ /* 0x0004e20000000a00 */
[----:B------:R-:W4:Y:S01]  /*5a50*/  LDCU.64 UR6, c[0x4][0x88] ;  /* 0x01001100ff0677ac */ /* 0x000f220008000a00 */
[----:B------:R-:W-:Y:S01]  /*5a60*/  IMAD.MOV.U32 R13, RZ, RZ, RZ ;  /* 0x000000ffff0d7224 */ /* 0x000fe200078e00ff */
[----:B------:R-:W2:Y:S01]  /*5a70*/  LDCU.64 UR4, c[0x4][0x8] ;  /* 0x01000100ff0477ac */ /* 0x000ea20008000a00 */
[----:B-1----:R-:W-:Y:S01]  /*5a80*/  MOV R5, UR9 ;  /* 0x0000000900057c02 */ /* 0x002fe20008000f00 */
[----:B------:R-:W-:Y:S01]  /*5a90*/  IMAD.U32 R4, RZ, RZ, UR8 ;  /* 0x00000008ff047e24 */ /* 0x000fe2000f8e00ff */
[----:B----4-:R-:W-:Y:S01]  /*5aa0*/  MOV R7, UR7 ;  /* 0x0000000700077c02 */ /* 0x010fe20008000f00 */
[----:B------:R-:W-:Y:S01]  /*5ab0*/  IMAD.U32 R6, RZ, RZ, UR6 ;  /* 0x00000006ff067e24 */ /* 0x000fe2000f8e00ff */
[----:B--2---:R-:W-:Y:S01]  /*5ac0*/  MOV R11, UR5 ;  /* 0x00000005000b7c02 */ /* 0x004fe20008000f00 */
[----:B------:R-:W-:Y:S02]  /*5ad0*/  IMAD.U32 R10, RZ, RZ, UR4 ;  /* 0x00000004ff0a7e24 */ /* 0x000fe4000f8e00ff */
[----:B------:R-:W-:Y:S07]  /*5ae0*/  LEPC R20, `(.L_x_104) ;  /* 0x000000001014794e */ /* 0x000fee0000000000 */
[----:B---3-5:R-:W-:Y:S05]  /*5af0*/  CALL.ABS.NOINC R14 ;  /* 0x000000000e007343 */ /* 0x028fea0003c00000 */
.L_x_104:
[----:B------:R-:W1:Y:S01]  /*5b00*/  LDCU.64 UR8, c[0x4][0x80] ;  /* 0x01001000ff0877ac */ /* 0x000e620008000a00 */
[----:B------:R-:W2:Y:S01]  /*5b10*/  LDC.64 R2, c[0x4][R2] ;  /* 0x0100000002027b82 */ /* 0x000ea20000000a00 */
[----:B------:R-:W-:Y:S02]  /*5b20*/  HFMA2 R12, -RZ, RZ, 0, 5.9604644775390625e-08 ;  /* 0x00000001ff0c7431 */ /* 0x000fe400000001ff */
[----:B------:R-:W-:Y:S02]  /*5b30*/  IMAD.MOV.U32 R8, RZ, RZ, 0x70 ;  /* 0x00000070ff087424 */ /* 0x000fe400078e00ff */
[----:B------:R-:W-:Y:S01]  /*5b40*/  IMAD.MOV.U32 R13, RZ, RZ, RZ ;  /* 0x000000ffff0d7224 */ /* 0x000fe200078e00ff */
[----:B------:R-:W3:Y:S01]  /*5b50*/  LDCU.64 UR6, c[0x4][0x88] ;  /* 0x01001100ff0677ac */ /* 0x000ee20008000a00 */
[----:B------:R-:W4:Y:S01]  /*5b60*/  LDCU.64 UR4, c[0x4][0x8] ;  /* 0x01000100ff0477ac */ /* 0x000f220008000a00 */
[----:B-1----:R-:W-:Y:S02]  /*5b70*/  MOV R4, UR8 ;  /* 0x0000000800047c02 */ /* 0x002fe40008000f00 */
[----:B------:R-:W-:Y:S02]  /*5b80*/  MOV R5, UR9 ;  /* 0x0000000900057c02 */ /* 0x000fe40008000f00 */
[----:B---3--:R-:W-:Y:S01]  /*5b90*/  MOV R7, UR7 ;  /* 0x0000000700077c02 */ /* 0x008fe20008000f00 */
[----:B------:R-:W-:Y:S01]  /*5ba0*/  IMAD.U32 R6, RZ, RZ, UR6 ;  /* 0x00000006ff067e24 */ /* 0x000fe2000f8e00ff */
[----:B----4-:R-:W-:Y:S01]  /*5bb0*/  MOV R11, UR5 ;  /* 0x00000005000b7c02 */ /* 0x010fe20008000f00 */
[----:B------:R-:W-:Y:S02]  /*5bc0*/  IMAD.U32 R10, RZ, RZ, UR4 ;  /* 0x00000004ff0a7e24 */ /* 0x000fe4000f8e00ff */
[----:B------:R-:W-:Y:S07]  /*5bd0*/  LEPC R20, `(.L_x_103) ;  /* 0x000000001014794e */ /* 0x000fee0000000000 */
[----:B--2---:R-:W-:Y:S05]  /*5be0*/  CALL.ABS.NOINC R2 ;  /* 0x0000000002007343 */ /* 0x004fea0003c00000 */
.L_x_103:
[----:B------:R-:W-:Y:S05]  /*5bf0*/  BSYNC.RECONVERGENT B6 ;  /* 0x0000000000067941 */ /* 0x000fea0003800200 */
.L_x_102:
[----:B------:R-:W-:Y:S01]  /*5c00*/  ISETP.NE.U32.AND P4, PT, R86, RZ, PT ;  /* 0x000000ff5600720c */ /* 0x000fe20003f85070 */
[----:B------:R-:W-:Y:S01]  /*5c10*/  UISETP.NE.AND UP2, UPT, UR50, URZ, UPT ;  /* 0x000000ff3200728c */ /* 0x000fe2000bf45270 */
[----:B------:R-:W-:Y:S01]  /*5c20*/  ISETP.NE.U32.AND P2, PT, RZ, UR38, PT ;  /* 0x00000026ff007c0c */ /* 0x000fe2000bf45070 */
[----:B------:R-:W-:Y:S01]  /*5c30*/  UISETP.NE.U32.AND UP1, UPT, UR44, URZ, UPT ;  /* 0x000000ff2c00728c */ /* 0x000fe2000bf25070 */
[----:B------:R-:W-:Y:S01]  /*5c40*/  ISETP.NE.AND.EX P4, PT, R87, RZ, PT, P4 ;  /* 0x000000ff5700720c */ /* 0x000fe20003f85340 */
[----:B------:R-:W-:Y:S01]  /*5c50*/  UPLOP3.LUT UP0, UPT, UPT, UPT, UPT, 0x40, 0x4 ;  /* 0x000000000004789c */ /* 0x000fe20003f0e870 */
[----:B------:R-:W-:Y:S01]  /*5c60*/  ISETP.NE.AND.EX P2, PT, RZ, UR39, PT, P2 ;  /* 0x00000027ff007c0c */ /* 0x000fe2000bf45320 */
[----:B------:R-:W-:Y:S01]  /*5c70*/  UISETP.NE.AND.EX UP1, UPT, UR45, URZ, UPT, UP1 ;  /* 0x000000ff2d00728c */ /* 0x000fe2000bf25310 */
[----:B------:R-:W-:Y:S04]  /*5c80*/  PLOP3.LUT P1, PT, PT, PT, UP2, 0x80, 0x8 ;  /* 0x000000000008781c */ /* 0x000fe80003f2f028 */
[----:B------:R-:W-:Y:S06]  /*5c90*/  @UP2 UPLOP3.LUT UP0, UPT, UPT, UPT, UP1, 0x80, 0x8 ;  /* 0x000000000008289c */ /* 0x000fec0003f0f010 */
[----:B------:R-:W-:Y:S01]  /*5ca0*/  PLOP3.LUT P0, PT, PT, PT, UP0, 0x80, 0x8 ;  /* 0x000000000008781c */ /* 0x000fe20003f0f008 */
[----:B------:R-:W-:Y:S01]  /*5cb0*/  @!UPT UIADD3 URZ, UPT, UPT, URZ, URZ, URZ ;  /* 0x000000fffffff290 */ /* 0x000fe2000fffe0ff */
[----:B------:R-:W-:Y:S11]  /*5cc0*/  BRA.U !UP1, `(.L_x_105) ;  /* 0x0000000109387547 */ /* 0x000ff6000b800000 */
[----:B------:R-:W-:Y:S01]  /*5cd0*/  UISETP.NE.U32.AND UP0, UPT, UR38, URZ, UPT ;  /* 0x000000ff2600728c */ /* 0x000fe2000bf05070 */
[----:B------:R-:W-:Y:S02]  /*5ce0*/  HFMA2 R0, -RZ, RZ, 0, 5.9604644775390625e-08 ;  /* 0x00000001ff007431 */ /* 0x000fe400000001ff */
[----:B------:R-:W-:Y:S01]  /*5cf0*/  IMAD.MOV.U32 R92, RZ, RZ, 0x1 ;  /* 0x00000001ff5c7424 */ /* 0x000fe200078e00ff */
[----:B------:R-:W-:Y:S06]  /*5d00*/  UISETP.NE.AND.EX UP0, UPT, UR39, URZ, UPT, UP0 ;  /* 0x000000ff2700728c */ /* 0x000fec000bf05300 */
[----:B------:R-:W-:Y:S05]  /*5d10*/  PLOP3.LUT P3, PT, PT, PT, UP0, 0x80, 0x8 ;  /* 0x000000000008781c */ /* 0x000fea0003f6f008 */
[----:B------:R-:W1:Y:S01]  /*5d20*/  @UP0 LDCU.64 UR6, c[0x0][0x888] ;  /* 0x00011100ff0607ac */ /* 0x000e620008000a00 */
[----:B------:R-:W-:Y:S07]  /*5d30*/  @UP0 UIMAD UR4, UR36, UR44, URZ ;  /* 0x0000002c240402a4 */ /* 0x000fee000f8e02ff */
[----:B------:R-:W-:Y:S01]  /*5d40*/  @!P3 PRMT R92, R0, 0x7610, R92 ;  /* 0x00007610005cb816 */ /* 0x000fe2000000005c */
[----:B-1----:R-:W-:Y:S03]  /*5d50*/  @UP0 UIMAD.WIDE UR6, UR4, 0x4, UR6 ;  /* 0x00000004040608a5 */ /* 0x002fe6000f8e0206 */
[----:B------:R-:W1:Y:S03]  /*5d60*/  @!UP0 LDCU UR4, c[0x0][0x880] ;  /* 0x00011000ff0487ac */ /* 0x000e660008000800 */
[----:B------:R-:W-:Y:S01]  /*5d70*/  IMAD.U32 R2, RZ, RZ, UR6 ;  /* 0x00000006ff027e24 */ /* 0x000fe2000f8e00ff */
[----:B------:R-:W-:Y:S05]  /*5d80*/  MOV R3, UR7 ;  /* 0x0000000700037c02 */ /* 0x000fea0008000f00 */
[----:B-----5:R2:W5:Y:S02]  /*5d90*/  @P3 LDG.E R49, desc[UR46][R2.64] ;  /* 0x0000002e02313981 */ /* 0x020564000c1e1900 */
[----:B-12---:R-:W-:Y:S02]  /*5da0*/  @!P3 IMAD.U32 R49, RZ, RZ, UR4 ;  /* 0x00000004ff31be24 */ /* 0x006fe4000f8e00ff */
.L_x_105:
[----:B------:R-:W-:Y:S05]  /*5db0*/  @!P4 BRA `(.L_x_106) ;  /* 0x000000000020c947 */ /* 0x000fea0003800000 */
[----:B------:R-:W-:Y:S04]  /*5dc0*/  ISETP.NE.U32.AND P3, PT, R84, RZ, PT ;  /* 0x000000ff5400720c */ /* 0x000fe80003f65070 */
[----:B------:R-:W-:Y:S11]  /*5dd0*/  ISETP.NE.AND.EX P3, PT, R85, RZ, PT, P3 ;  /* 0x000000ff5500720c */ /* 0x000ff60003f65330 */
[----:B------:R-:W-:Y:S02]  /*5de0*/  @!UPT UIADD3 URZ, UPT, UPT, URZ, URZ, URZ ;  /* 0x000000fffffff290 */ /* 0x000fe4000fffe0ff */
[----:B------:R-:W1:Y:S01]  /*5df0*/  @P3 LDC.64 R2, c[0x0][0x8a8] ;  /* 0x00022a00ff023b82 */ /* 0x000e620000000a00 */
[----:B------:R-:W-:Y:S04]  /*5e00*/  @P3 IMAD R0, R86, UR36, RZ ;  /* 0x0000002456003c24 */ /* 0x000fe8000f8e02ff */
[----:B-1----:R-:W-:Y:S05]  /*5e10*/  @P3 IMAD.WIDE R2, R0, 0x4, R2 ;  /* 0x0000000400023825 */ /* 0x002fea00078e0202 */
[----:B-----5:R1:W5:Y:S02]  /*5e20*/  @P3 LDG.E R47, desc[UR46][R2.64] ;  /* 0x0000002e022f3981 */ /* 0x020364000c1e1900 */
[----:B-1----:R-:W2:Y:S02]  /*5e30*/  @!P3 LDC R47, c[0x0][0x8a0] ;  /* 0x00022800ff2fbb82 */ /* 0x002ea40000000800 */
.L_x_106:
[----:B-----5:R-:W-:Y:S01]  /*5e40*/  FSETP.NEU.AND P3, PT, R49, RZ, PT ;  /* 0x000000ff3100720b */ /* 0x020fe20003f6d000 */
[----:B------:R-:W-:Y:S01]  /*5e50*/  BSSY B1, `(.L_x_107) ;  /* 0x0000039000017945 */ /* 0x000fe20003800000 */
[----:B------:R-:W-:Y:S01]  /*5e60*/  SEL R3, RZ, 0xffffffff, P2 ;  /* 0xffffffffff037807 */ /* 0x000fe20001000000 */
[----:B------:R-:W-:Y:S01]  /*5e70*/  IMAD.MOV.U32 R61, RZ, RZ, 0x1 ;  /* 0x00000001ff3d7424 */ /* 0x000fe200078e00ff */
[----:B------:R-:W-:Y:S01]  /*5e80*/  @P1 LOP3.LUT P2, RZ, R92, 0xff, RZ, 0xc0, !PT ;  /* 0x000000ff5cff1812 */ /* 0x000fe2000784c0ff */
[----:B------:R-:W-:Y:S01]  /*5e90*/  IMAD R48, R45, 0x80, R46 ;  /* 0x000000802d307824 */ /* 0x000fe200078e022e */
[----:B------:R-:W-:Y:S01]  /*5ea0*/  @P1 SEL R0, RZ, 0xffffffff, P3 ;  /* 0xffffffffff001807 */ /* 0x000fe20001800000 */
[----:B------:R-:W-:Y:S01]  /*5eb0*/  IMAD R110, R105, -0x10, R103 ;  /* 0xfffffff0696e7824 */ /* 0x000fe200078e0267 */
[----:B------:R-:W-:Y:S01]  /*5ec0*/  LOP3.LUT R101, R101, 0x1, RZ, 0x3c, !PT ;  /* 0x0000000165657812 */ /* 0x000fe200078e3cff */
[----:B------:R-:W-:Y:S01]  /*5ed0*/  IMAD.MOV.U32 R60, RZ, RZ, RZ ;  /* 0x000000ffff3c7224 */ /* 0x000fe200078e00ff */
[----:B------:R-:W-:Y:S02]  /*5ee0*/  @P0 SEL R0, R3, R0, !P2 ;  /* 0x0000000003000207 */ /* 0x000fe40005000000 */
[----:B------:R-:W-:Y:S02]  /*5ef0*/  CS2R R82, SRZ ;  /* 0x0000000000527805 */ /* 0x000fe4000001ff00 */
[----:B------:R-:W-:Y:S02]  /*5f00*/  LEA R112, R45, UR48, 0x3 ;  /* 0x000000302d707c11 */ /* 0x000fe4000f8e18ff */
[----:B------:R-:W-:Y:S02]  /*5f10*/  CS2R R80, SRZ ;  /* 0x0000000000507805 */ /* 0x000fe4000001ff00 */
[----:B------:R-:W-:Y:S02]  /*5f20*/  @P1 LOP3.LUT R0, R0, 0x1, RZ, 0xc0, !PT ;  /* 0x0000000100001812 */ /* 0x000fe400078ec0ff */
[----:B------:R-:W-:Y:S02]  /*5f30*/  CS2R R74, SRZ ;  /* 0x00000000004a7805 */ /* 0x000fe4000001ff00 */
[----:B------:R-:W-:Y:S02]  /*5f40*/  PLOP3.LUT P2, PT, PT, PT, UP1, 0x80, 0x8 ;  /* 0x000000000008781c */ /* 0x000fe40003f4f018 */
[----:B------:R-:W-:Y:S02]  /*5f50*/  CS2R R72, SRZ ;  /* 0x0000000000487805 */ /* 0x000fe4000001ff00 */
[----:B------:R-:W-:Y:S02]  /*5f60*/  ISETP.NE.U32.OR P5, PT, R0, 0x1, !P1 ;  /* 0x000000010000780c */ /* 0x000fe40004fa5470 */
[----:B------:R-:W-:Y:S02]  /*5f70*/  CS2R R66, SRZ ;  /* 0x0000000000427805 */ /* 0x000fe4000001ff00 */
[----:B------:R-:W-:Y:S02]  /*5f80*/  LOP3.LUT P4, R108, R92, 0xff, RZ, 0xc0, !PT ;  /* 0x000000ff5c6c7812 */ /* 0x000fe4000788c0ff */
[----:B------:R-:W-:Y:S02]  /*5f90*/  CS2R R64, SRZ ;  /* 0x0000000000407805 */ /* 0x000fe4000001ff00 */
[----:B------:R-:W-:Y:S02]  /*5fa0*/  SEL R2, RZ, 0xffffffff, P3 ;  /* 0xffffffffff027807 */ /* 0x000fe40001800000 */
[----:B------:R-:W-:Y:S02]  /*5fb0*/  CS2R R58, SRZ ;  /* 0x00000000003a7805 */ /* 0x000fe4000001ff00 */
[----:B------:R-:W-:Y:S02]  /*5fc0*/  P2R R111, PR, RZ, 0x20 ;  /* 0x00000020ff6f7803 */ /* 0x000fe40000000000 */
[----:B------:R-:W-:Y:S02]  /*5fd0*/  CS2R R56, SRZ ;  /* 0x0000000000387805 */ /* 0x000fe4000001ff00 */
[----:B------:R-:W-:Y:S02]  /*5fe0*/  @P2 SEL R2, R3, R2, !P4 ;  /* 0x0000000203022207 */ /* 0x000fe40006000000 */
[----:B------:R-:W-:Y:S02]  /*5ff0*/  @P5 SHF.L.U32 R0, R101, 0x1f, RZ ;  /* 0x0000001f65005819 */ /* 0x000fe400000006ff */
[----:B------:R-:W-:Y:S02]  /*6000*/  LOP3.LUT R2, R2, 0x1, RZ, 0xc0, !PT ;  /* 0x0000000102027812 */ /* 0x000fe400078ec0ff */
[----:B------:R1:W3:Y:S02]  /*6010*/  @P5 SYNCS.PHASECHK.TRANS64.TRYWAIT P1, [UR48+0x30], R0 ;  /* 0x00003000ff0055a7 */ /* 0x0002e40008021130 */
[----:B------:R-:W-:Y:S04]  /*6020*/  ISETP.NE.U32.AND P2, PT, R2, 0x1, PT ;  /* 0x000000010200780c */ /* 0x000fe80003f45070 */
[----:B------:R-:W-:Y:S02]  /*6030*/  P2R R62, PR, RZ, 0x4 ;  /* 0x00000004ff3e7803 */ /* 0x000fe40000000000 */
[----:B-1----:R-:W-:Y:S04]  /*6040*/  SHF.L.U32 R0, R100, 0x1f, RZ ;  /* 0x0000001f64007819 */ /* 0x002fe800000006ff */
[----:B------:R1:W4:Y:S01]  /*6050*/  SYNCS.PHASECHK.TRANS64.TRYWAIT P0, [R112+URZ+0xa0], R0 ;  /* 0x0000a000700075a7 */ /* 0x00032200080011ff */
[----:B---3--:R-:W-:Y:S01]  /*6060*/  @P5 SEL R61, RZ, 0x1, !P1 ;  /* 0x00000001ff3d5807 */ /* 0x008fe20004800000 */
[----:B-1----:R-:W-:Y:S06]  /*6070*/  @!P5 BRA `(.L_x_108) ;  /* 0x000000000058d947 */ /* 0x002fec0003800000 */
[----:B------:R-:W-:Y:S01]  /*6080*/  IMAD.MOV.U32 R83, RZ, RZ, RZ ;  /* 0x000000ffff537224 */ /* 0x000fe200078e00ff */
[----:B------:R-:W-:Y:S01]  /*6090*/  ISETP.NE.AND P1, PT, R61, RZ, PT ;  /* 0x000000ff3d00720c */ /* 0x000fe20003f25270 */
[----:B------:R-:W-:Y:S01]  /*60a0*/  BSSY B0, `(.L_x_109) ;  /* 0x000000c000007945 */ /* 0x000fe20003800000 */
[----:B------:R-:W-:Y:S02]  /*60b0*/  CS2R R58, SRZ ;  /* 0x00000000003a7805 */ /* 0x000fe4000001ff00 */
[----:B------:R-:W-:Y:S02]  /*60c0*/  CS2R R56, SRZ ;  /* 0x0000000000387805 */ /* 0x000fe4000001ff00 */
[----:B------:R-:W-:Y:S02]  /*60d0*/  CS2R R66, SRZ ;  /* 0x0000000000427805 */ /* 0x000fe4000001ff00 */
[----:B------:R-:W-:Y:S02]  /*60e0*/  CS2R R64, SRZ ;  /* 0x0000000000407805 */ /* 0x000fe4000001ff00 */
[----:B------:R-:W-:Y:S02]  /*60f0*/  CS2R R74, SRZ ;  /* 0x00000000004a7805 */ /* 0x000fe4000001ff00 */
[----:B------:R-:W-:Y:S02]  /*6100*/  CS2R R72, SRZ ;  /* 0x0000000000487805 */ /* 0x000fe4000001ff00 */
[----:B------:R-:W-:Y:S01]  /*6110*/  CS2R R80, SRZ ;  /* 0x0000000000507805 */ /* 0x000fe2000001ff00 */
[----:B------:R-:W-:Y:S06]  /*6120*/  @P1 BRA `(.L_x_110) ;  /* 0x00000000000c1947 */ /* 0x000fec0003800000 */
[----:B------:R-:W-:Y:S04]  /*6130*/  SHF.L.U32 R3, R101, 0x1f, RZ ;  /* 0x0000001f65037819 */ /* 0x000fe800000006ff */
[----:B------:R-:W1:Y:S02]  /*6140*/  SYNCS.PHASECHK.TRANS64.TRYWAIT P1, [UR48+0x30], R3 ;  /* 0x00003003ff0075a7 */ /* 0x000e640008021130 */
[----:B-1----:R-:W-:Y:S05]  /*6150*/  @!P1 BRA `(.L_x_111) ;  /* 0x0000003c00e49947 */ /* 0x002fea0003800000 */
.L_x_110:
[----:B------:R-:W-:Y:S05]  /*6160*/  BSYNC B0 ;  /* 0x0000000000007941 */ /* 0x000fea0003800000 */
.L_x_109:
[----:B------:R-:W-:Y:S01]  /*6170*/  ISETP.NE.AND P1, PT, R62, RZ, PT ;  /* 0x000000ff3e00720c */ /* 0x000fe20003f25270 */
[----:B------:R-:W-:Y:S11]  /*6180*/  HFMA2 R60, -RZ, RZ, 0, 5.9604644775390625e-08 ;  /* 0x00000001ff3c7431 */ /* 0x000ff600000001ff */
[----:B------:R-:W-:Y:S01]  /*6190*/  @!UPT UIADD3 URZ, UPT, UPT, URZ, URZ, URZ ;  /* 0x000000fffffff290 */ /* 0x000fe2000fffe0ff */
[----:B------:R3:W1:Y:S04]  /*61a0*/  @P1 LDS.128 R56, [R104] ;  /* 0x0000000068381984 */ /* 0x0006680000000c00 */
[----:B------:R3:W1:Y:S04]  /*61b0*/  @P1 LDS.128 R64, [R103+0x10] ;  /* 0x0000100067401984 */ /* 0x0006680000000c00 */
[----:B------:R3:W1:Y:S04]  /*61c0*/  @P1 LDS.128 R72, [R102+0x20] ;  /* 0x0000200066481984 */ /* 0x0006680000000c00 */
[----:B------:R3:W1:Y:S02]  /*61d0*/  @P1 LDS.128 R80, [R110+0x30] ;  /* 0x000030006e501984 */ /* 0x0006640000000c00 */
.L_x_108:
[----:B------:R-:W-:Y:S05]  /*61e0*/  BSYNC B1 ;  /* 0x0000000000017941 */ /* 0x000fea0003800000 */
.L_x_107:
[----:B-1----:R-:W-:Y:S04]  /*61f0*/  SHF.R.U32.HI R2, RZ, 0x15, R48 ;  /* 0x00000015ff027819 */ /* 0x002fe80000011630 */
[----:B------:R-:W-:Y:S01]  /*6200*/  LOP3.LUT P1, RZ, R2, 0x3, R96, 0x48, !PT ;  /* 0x0000000302ff7812 */ /* 0x000fe20007824860 */
[----:B------:R-:W-:Y:S01]  /*6210*/  @!UPT UIADD3 URZ, UPT, UPT, URZ, URZ, URZ ;  /* 0x000000fffffff290 */ /* 0x000fe2000fffe0ff */
[----:B----4-:R-:W-:Y:S11]  /*6220*/  @P0 BRA `(.L_x_112) ;  /* 0x0000000000080947 */ /* 0x010ff60003800000 */
[----:B------:R-:W1:Y:S02]  /*6230*/  SYNCS.PHASECHK.TRANS64.TRYWAIT P0, [R112+URZ+0xa0], R0 ;  /* 0x0000a000700075a7 */ /* 0x000e6400080011ff */
[----:B-1----:R-:W-:Y:S05]  /*6240*/  @!P0 BRA `(.L_x_113) ;  /* 0x0000003c00c08947 */ /* 0x002fea0003800000 */
.L_x_112:
[----:B------:R-:W-:Y:S05]  /*6250*/  @!P1 BRA `(.L_x_114) ;  /* 0x0000000000409947 */ /* 0x000fea0003800000 */
[----:B------:R-:W4:Y:S01]  /*6260*/  LDCU.64 UR8, c[0x4][0x70] ;  /* 0x01000e00ff0877ac */ /* 0x000f220008000a00 */
[----:B------:R-:W-:Y:S01]  /*6270*/  MOV R3, 0x0 ;  /* 0x0000000000037802 */ /* 0x000fe20000000f00 */
[----:B------:R-:W-:Y:S02]  /*6280*/  HFMA2 R12, -RZ, RZ, 0, 5.9604644775390625e-08 ;  /* 0x00000001ff0c7431 */ /* 0x000fe400000001ff */
[----:B------:R-:W-:Y:S02]  /*6290*/  IMAD.MOV.U32 R8, RZ, RZ, 0x192 ;  /* 0x00000192ff087424 */ /* 0x000fe400078e00ff */
[----:B------:R-:W-:Y:S01]  /*62a0*/  IMAD.MOV.U32 R13, RZ, RZ, RZ ;  /* 0x000000ffff0d7224 */ /* 0x000fe200078e00ff */
[----:B------:R-:W5:Y:S01]  /*62b0*/  LDCU.64 UR6, c[0x4][0x78] ;  /* 0x01000f00ff0677ac */ /* 0x000f620008000a00 */
[----:B------:R-:W1:Y:S01]  /*62c0*/  LDC.64 R2, c[0x4][R3] ;  /* 0x0100000003027b82 */ /* 0x000e620000000a00 */
[----:B------:R-:W2:Y:S01]  /*62d0*/  LDCU.64 UR4, c[0x4][0x10] ;  /* 0x01000200ff0477ac */ /* 0x000ea20008000a00 */
[----:B----4-:R-:W-:Y:S01]  /*62e0*/  MOV R5, UR9 ;  /* 0x0000000900057c02 */ /* 0x010fe20008000f00 */
[----:B------:R-:W-:Y:S01]  /*62f0*/  IMAD.U32 R4, RZ, RZ, UR8 ;  /* 0x00000008ff047e24 */ /* 0x000fe2000f8e00ff */
[----:B-----5:R-:W-:Y:S01]  /*6300*/  MOV R7, UR7 ;  /* 0x0000000700077c02 */ /* 0x020fe20008000f00 */
[----:B------:R-:W-:Y:S01]  /*6310*/  IMAD.U32 R6, RZ, RZ, UR6 ;  /* 0x00000006ff067e24 */ /* 0x000fe2000f8e00ff */
[----:B--2---:R-:W-:Y:S01]  /*6320*/  MOV R11, UR5 ;  /* 0x00000005000b7c02 */ /* 0x004fe20008000f00 */
[----:B------:R-:W-:Y:S02]  /*6330*/  IMAD.U32 R10, RZ, RZ, UR4 ;  /* 0x00000004ff0a7e24 */ /* 0x000fe4000f8e00ff */
[----:B------:R-:W-:Y:S07]  /*6340*/  LEPC R20, `(.L_x_114) ;  /* 0x000000001014794e */ /* 0x000fee0000000000 */
[----:B-1-3--:R-:W-:Y:S05]  /*6350*/  CALL.ABS.NOINC R2 ;  /* 0x0000000002007343 */ /* 0x00afea0003c00000 */
.L_x_114:
[----:B------:R-:W-:Y:S01]  /*6360*/  SHF.L.U32 R50, R56, 0x10, RZ ;  /* 0x0000001038327819 */ /* 0x000fe200000006ff */
[----:B------:R-:W-:Y:S05]  /*6370*/  WARPSYNC.ALL ;  /* 0x0000000000007948 */ /* 0x000fea0003800000 */
[----:B------:R-:W-:Y:S01]  /*6380*/  R2UR UR4, R48 ;  /* 0x00000000300472ca */ /* 0x000fe200000e0000 */
[----:B------:R-:W-:Y:S01]  /*6390*/  BSSY.RECONVERGENT B0, `(.L_x_115) ;  /* 0x000008c000007945 */ /* 0x000fe20003800200 */
[----:B------:R-:W-:Y:S02]  /*63a0*/  LOP3.LUT R51, R56, 0xffff0000, RZ, 0xc0, !PT ;  /* 0xffff000038337812 */ /* 0x000fe400078ec0ff */
[----:B------:R-:W-:Y:S02]  /*63b0*/  SHF.L.U32 R52, R57, 0x10, RZ ;  /* 0x0000001039347819 */ /* 0x000fe400000006ff */
[----:B------:R-:W-:Y:S07]  /*63c0*/  ISETP.NE.AND P0, PT, R106, RZ, PT ;  /* 0x000000ff6a00720c */ /* 0x000fee0003f05270 */
[----:B------:R-:W1:Y:S02]  /*63d0*/  LDTM.x32 R4, tmem[UR4] ;  /* 0x00000004000479ee */ /* 0x000e6400082c0000 */
[C---:B-12---:R-:W-:Y:S01]  /*63e0*/  FMUL R0, R47.reuse, R4 ;  /* 0x000000042f007220 */ /* 0x046fe20000400000 */
[C---:B------:R-:W-:Y:S01]  /*63f0*/  FMUL R2, R47.reuse, R5 ;  /* 0x000000052f027220 */ /* 0x040fe20000400000 */
[C---:B------:R-:W-:Y:S01]  /*6400*/  FMUL R4, R47.reuse, R8 ;  /* 0x000000082f047220 */ /* 0x040fe20000400000 */
[C---:B------:R-:W-:Y:S01]  /*6410*/  FMUL R3, R47.reuse, R6 ;  /* 0x000000062f037220 */ /* 0x040fe20000400000 */
[C---:B------:R-:W-:Y:S01]  /*6420*/  FMUL R5, R47.reuse, R9 ;  /* 0x000000092f057220 */ /* 0x040fe20000400000 */
[C---:B------:R-:W-:Y:S01]  /*6430*/  FMUL R8, R47.reuse, R12 ;  /* 0x0000000c2f087220 */ /* 0x040fe20000400000 */
[C---:B------:R-:W-:Y:S01]  /*6440*/  FMUL R6, R47.reuse, R10 ;  /* 0x0000000a2f067220 */ /* 0x040fe20000400000 */
[C---:B------:R-:W-:Y:S01]  /*6450*/  FMUL R9, R47.reuse, R13 ;  /* 0x0000000d2f097220 */ /* 0x040fe20000400000 */
[----:B------:R-:W-:Y:S01]  /*6460*/  FMUL R12, R47, R16 ;  /* 0x000000102f0c7220 */ /* 0x000fe20000400000 */
[----:B------:R-:W-:Y:S01]  /*6470*/  FFMA R0, R49, R50, R0 ;  /* 0x0000003231007223 */ /* 0x000fe20000000000 */
[C---:B------:R-:W-:Y:S01]  /*6480*/  FMUL R10, R47.reuse, R14 ;  /* 0x0000000e2f0a7220 */ /* 0x040fe20000400000 */
[C---:B------:R-:W-:Y:S01]  /*6490*/  FMUL R13, R47.reuse, R17 ;  /* 0x000000112f0d7220 */ /* 0x040fe20000400000 */
[----:B------:R-:W-:Y:S01]  /*64a0*/  FMUL R16, R47, R20 ;  /* 0x000000142f107220 */ /* 0x000fe20000400000 */
[----:B------:R-:W-:Y:S01]  /*64b0*/  FFMA R2, R49, R51, R2 ;  /* 0x0000003331027223 */ /* 0x000fe20000000002 */
[C---:B------:R-:W-:Y:S01]  /*64c0*/  FMUL R14, R47.reuse, R18 ;  /* 0x000000122f0e7220 */ /* 0x040fe20000400000 */
        /* <DEDUP_REMOVED lines=8> */
[----:B------:R-:W-:Y:S01]  /*6550*/  LOP3.LUT R32, R57, 0xffff0000, RZ, 0xc0, !PT ;  /* 0xffff000039207812 */ /* 0x000fe200078ec0ff */
[C---:B------:R-:W-:Y:S01]  /*6560*/  FMUL R26, R47.reuse, R30 ;  /* 0x0000001e2f1a7220 */ /* 0x040fe20000400000 */
[----:B------:R-:W-:Y:S01]  /*6570*/  FMUL R29, R47, R33 ;  /* 0x000000212f1d7220 */ /* 0x000fe20000400000 */
[----:B------:R-:W-:Y:S01]  /*6580*/  SHF.L.U32 R33, R58, 0x10, RZ ;  /* 0x000000103a217819 */ /* 0x000fe200000006ff */
[----:B------:R-:W-:Y:S01]  /*6590*/  FFMA R3, R49, R52, R3 ;  /* 0x0000003431037223 */ /* 0x000fe20000000003 */
[----:B------:R-:W-:Y:S01]  /*65a0*/  F2FP.BF16.F32.PACK_AB R52, R2, R0 ;  /* 0x000000000234723e */ /* 0x000fe200000010ff */
[----:B------:R-:W-:Y:S01]  /*65b0*/  FMUL R7, R47, R7 ;  /* 0x000000072f077220 */ /* 0x000fe20000400000 */
[----:B------:R-:W-:Y:S01]  /*65c0*/  SHF.L.U32 R0, R59, 0x10, RZ ;  /* 0x000000103b007819 */ /* 0x000fe200000006ff */
[----:B------:R-:W-:Y:S01]  /*65d0*/  FMUL R30, R47, R34 ;  /* 0x000000222f1e7220 */ /* 0x000fe20000400000 */
[----:B------:R-:W-:Y:S01]  /*65e0*/  LOP3.LUT R34, R58, 0xffff0000, RZ, 0xc0, !PT ;  /* 0xffff00003a227812 */ /* 0x000fe200078ec0ff */
[----:B------:R-:W-:Y:S01]  /*65f0*/  FFMA R7, R49, R32, R7 ;  /* 0x0000002031077223 */ /* 0x000fe20000000007 */
[----:B------:R-:W-:Y:S01]  /*6600*/  LOP3.LUT R2, R59, 0xffff0000, RZ, 0xc0, !PT ;  /* 0xffff00003b027812 */ /* 0x000fe200078ec0ff */
[----:B------:R-:W-:Y:S01]  /*6610*/  FFMA R4, R49, R33, R4 ;  /* 0x0000002131047223 */ /* 0x000fe20000000004 */
[----:B------:R-:W-:Y:S01]  /*6620*/  FMUL R11, R47, R11 ;  /* 0x0000000b2f0b7220 */ /* 0x000fe20000400000 */
[----:B------:R-:W-:Y:S01]  /*6630*/  FFMA R5, R49, R34, R5 ;  /* 0x0000002231057223 */ /* 0x000fe20000000005 */
[----:B------:R-:W-:Y:S01]  /*6640*/  F2FP.BF16.F32.PACK_AB R53, R7, R3 ;  /* 0x000000030735723e */ /* 0x000fe200000010ff */
[C---:B------:R-:W-:Y:S01]  /*6650*/  FFMA R6, R49.reuse, R0, R6 ;  /* 0x0000000031067223 */ /* 0x040fe20000000006 */
[C---:B------:R-:W-:Y:S01]  /*6660*/  SHF.L.U32 R0, R64.reuse, 0x10, RZ ;  /* 0x0000001040007819 */ /* 0x040fe200000006ff */
[----:B------:R-:W-:Y:S01]  /*6670*/  FFMA R11, R49, R2, R11 ;  /* 0x00000002310b7223 */ /* 0x000fe2000000000b */
[----:B------:R-:W-:Y:S01]  /*6680*/  LOP3.LUT R2, R64, 0xffff0000, RZ, 0xc0, !PT ;  /* 0xffff000040027812 */ /* 0x000fe200078ec0ff */
[----:B------:R-:W-:Y:S01]  /*6690*/  FMUL R15, R47, R15 ;  /* 0x0000000f2f0f7220 */ /* 0x000fe20000400000 */
[----:B------:R-:W-:Y:S01]  /*66a0*/  SHF.L.U32 R3, R65, 0x10, RZ ;  /* 0x0000001041037819 */ /* 0x000fe200000006ff */
[----:B------:R-:W-:Y:S01]  /*66b0*/  FFMA R8, R49, R0, R8 ;  /* 0x0000000031087223 */ /* 0x000fe20000000008 */
[----:B------:R-:W-:Y:S01]  /*66c0*/  LOP3.LUT R0, R65, 0xffff0000, RZ, 0xc0, !PT ;  /* 0xffff000041007812 */ /* 0x000fe200078ec0ff */
[C---:B------:R-:W-:Y:S01]  /*66d0*/  FFMA R9, R49.reuse, R2, R9 ;  /* 0x0000000231097223 */ /* 0x040fe20000000009 */
[C---:B------:R-:W-:Y:S01]  /*66e0*/  SHF.L.U32 R2, R66.reuse, 0x10, RZ ;  /* 0x0000001042027819 */ /* 0x040fe200000006ff */
[----:B------:R-:W-:Y:S01]  /*66f0*/  FFMA R10, R49, R3, R10 ;  /* 0x00000003310a7223 */ /* 0x000fe2000000000a */
[----:B------:R-:W-:Y:S01]  /*6700*/  SHF.L.U32 R3, R67, 0x10, RZ ;  /* 0x0000001043037819 */ /* 0x000fe200000006ff */
[C---:B------:R-:W-:Y:S01]  /*6710*/  FFMA R15, R49.reuse, R0, R15 ;  /* 0x00000000310f7223 */ /* 0x040fe2000000000f */
[----:B------:R-:W-:Y:S01]  /*6720*/  LOP3.LUT R0, R66, 0xffff0000, RZ, 0xc0, !PT ;  /* 0xffff000042007812 */ /* 0x000fe200078ec0ff */
[----:B------:R-:W-:Y:S01]  /*6730*/  FFMA R12, R49, R2, R12 ;  /* 0x00000002310c7223 */ /* 0x000fe2000000000c */
[C---:B------:R-:W-:Y:S01]  /*6740*/  SHF.L.U32 R2, R72.reuse, 0x10, RZ ;  /* 0x0000001048027819 */ /* 0x040fe200000006ff */
[----:B------:R-:W-:Y:S01]  /*6750*/  FMUL R19, R47, R19 ;  /* 0x000000132f137220 */ /* 0x000fe20000400000 */
[----:B------:R-:W-:Y:S01]  /*6760*/  F2FP.BF16.F32.PACK_AB R54, R5, R4 ;  /* 0x000000040536723e */ /* 0x000fe200000010ff */
[----:B------:R-:W-:Y:S01]  /*6770*/  FFMA R13, R49, R0, R13 ;  /* 0x00000000310d7223 */ /* 0x000fe2000000000d */
[----:B------:R-:W-:Y:S01]  /*6780*/  LOP3.LUT R0, R67, 0xffff0000, RZ, 0xc0, !PT ;  /* 0xffff000043007812 */ /* 0x000fe200078ec0ff */
[----:B------:R-:W-:Y:S01]  /*6790*/  FFMA R14, R49, R3, R14 ;  /* 0x00000003310e7223 */ /* 0x000fe2000000000e */
[----:B------:R-:W-:Y:S01]  /*67a0*/  LOP3.LUT R3, R72, 0xffff0000, RZ, 0xc0, !PT ;  /* 0xffff000048037812 */ /* 0x000fe200078ec0ff */
[----:B------:R-:W-:Y:S01]  /*67b0*/  FMUL R23, R47, R23 ;  /* 0x000000172f177220 */ /* 0x000fe20000400000 */
[----:B------:R-:W-:Y:S01]  /*67c0*/  F2FP.BF16.F32.PACK_AB R55, R11, R6 ;  /* 0x000000060b37723e */ /* 0x000fe200000010ff */
[----:B------:R-:W-:Y:S01]  /*67d0*/  FFMA R19, R49, R0, R19 ;  /* 0x0000000031137223 */ /* 0x000fe20000000013 */
[----:B------:R-:W-:Y:S01]  /*67e0*/  SHF.L.U32 R0, R73, 0x10, RZ ;  /* 0x0000001049007819 */ /* 0x000fe200000006ff */
[----:B------:R-:W-:Y:S01]  /*67f0*/  FFMA R16, R49, R2, R16 ;  /* 0x0000000231107223 */ /* 0x000fe20000000010 */
[----:B------:R-:W-:Y:S01]  /*6800*/  LOP3.LUT R2, R73, 0xffff0000, RZ, 0xc0, !PT ;  /* 0xffff000049027812 */ /* 0x000fe200078ec0ff */
[----:B------:R-:W-:Y:S01]  /*6810*/  FFMA R17, R49, R3, R17 ;  /* 0x0000000331117223 */ /* 0x000fe20000000011 */
[----:B------:R-:W-:Y:S01]  /*6820*/  SHF.L.U32 R3, R75, 0x10, RZ ;  /* 0x000000104b037819 */ /* 0x000fe200000006ff */
[----:B------:R-:W-:Y:S01]  /*6830*/  FFMA R18, R49, R0, R18 ;  /* 0x0000000031127223 */ /* 0x000fe20000000012 */
[C---:B------:R-:W-:Y:S01]  /*6840*/  SHF.L.U32 R0, R74.reuse, 0x10, RZ ;  /* 0x000000104a007819 */ /* 0x040fe200000006ff */
[----:B------:R1:W-:Y:S01]  /*6850*/  STS.128 [R104], R52 ;  /* 0x0000003468007388 */ /* 0x0003e20000000c00 */
[----:B------:R-:W-:Y:S01]  /*6860*/  F2FP.BF16.F32.PACK_AB R8, R9, R8 ;  /* 0x000000080908723e */ /* 0x000fe200000010ff */
[C---:B------:R-:W-:Y:S01]  /*6870*/  FFMA R23, R49.reuse, R2, R23 ;  /* 0x0000000231177223 */ /* 0x040fe20000000017 */
[----:B------:R-:W-:Y:S01]  /*6880*/  LOP3.LUT R2, R74, 0xffff0000, RZ, 0xc0, !PT ;  /* 0xffff00004a027812 */ /* 0x000fe200078ec0ff */
[----:B------:R-:W-:Y:S01]  /*6890*/  FFMA R20, R49, R0, R20 ;  /* 0x0000000031147223 */ /* 0x000fe20000000014 */
[----:B------:R-:W-:Y:S01]  /*68a0*/  LOP3.LUT R0, R75, 0xffff0000, RZ, 0xc0, !PT ;  /* 0xffff00004b007812 */ /* 0x000fe200078ec0ff */
[----:B------:R-:W-:Y:S01]  /*68b0*/  FMUL R27, R47, R27 ;  /* 0x0000001b2f1b7220 */ /* 0x000fe20000400000 */
[----:B------:R-:W-:Y:S01]  /*68c0*/  F2FP.BF16.F32.PACK_AB R9, R15, R10 ;  /* 0x0000000a0f09723e */ /* 0x000fe200000010ff */
[C---:B------:R-:W-:Y:S01]  /*68d0*/  FFMA R21, R49.reuse, R2, R21 ;  /* 0x0000000231157223 */ /* 0x040fe20000000015 */
[C---:B------:R-:W-:Y:S01]  /*68e0*/  FFMA R22, R49.reuse, R3, R22 ;  /* 0x0000000331167223 */ /* 0x040fe20000000016 */
[----:B------:R-:W-:Y:S01]  /*68f0*/  FFMA R27, R49, R0, R27 ;  /* 0x00000000311b7223 */ /* 0x000fe2000000001b */
[C---:B------:R-:W-:Y:S01]  /*6900*/  SHF.L.U32 R2, R80.reuse, 0x10, RZ ;  /* 0x0000001050027819 */ /* 0x040fe200000006ff */
[C---:B------:R-:W-:Y:S01]  /*6910*/  FMUL R31, R47.reuse, R31 ;  /* 0x0000001f2f1f7220 */ /* 0x040fe20000400000 */
[----:B------:R-:W-:Y:S01]  /*6920*/  LOP3.LUT R0, R80, 0xffff0000, RZ, 0xc0, !PT ;  /* 0xffff000050007812 */ /* 0x000fe200078ec0ff */
[----:B------:R-:W-:Y:S01]  /*6930*/  FMUL R35, R47, R35 ;  /* 0x000000232f237220 */ /* 0x000fe20000400000 */
[----:B------:R-:W-:Y:S01]  /*6940*/  SHF.L.U32 R3, R81, 0x10, RZ ;  /* 0x0000001051037819 */ /* 0x000fe200000006ff */
[----:B------:R-:W-:Y:S01]  /*6950*/  FFMA R24, R49, R2, R24 ;  /* 0x0000000231187223 */ /* 0x000fe20000000018 */
[----:B------:R-:W-:Y:S01]  /*6960*/  F2FP.BF16.F32.PACK_AB R10, R13, R12 ;  /* 0x0000000c0d0a723e */ /* 0x000fe200000010ff */
[----:B------:R-:W-:Y:S01]  /*6970*/  FFMA R25, R49, R0, R25 ;  /* 0x0000000031197223 */ /* 0x000fe20000000019 */
[----:B------:R-:W-:Y:S01]  /*6980*/  F2FP.BF16.F32.PACK_AB R11, R19, R14 ;  /* 0x0000000e130b723e */ /* 0x000fe200000010ff */
[----:B------:R-:W-:Y:S01]  /*6990*/  FFMA R26, R49, R3, R26 ;  /* 0x00000003311a7223 */ /* 0x000fe2000000001a */
[----:B------:R-:W-:Y:S02]  /*69a0*/  LOP3.LUT R0, R81, 0xffff0000, RZ, 0xc0, !PT ;  /* 0xffff000051007812 */ /* 0x000fe400078ec0ff */
[C---:B------:R-:W-:Y:S01]  /*69b0*/  SHF.L.U32 R2, R82.reuse, 0x10, RZ ;  /* 0x0000001052027819 */ /* 0x040fe200000006ff */
[----:B------:R1:W-:Y:S01]  /*69c0*/  STS.128 [R103+0x10], R8 ;  /* 0x0000100867007388 */ /* 0x0003e20000000c00 */
[----:B------:R-:W-:Y:S01]  /*69d0*/  LOP3.LUT R3, R82, 0xffff0000, RZ, 0xc0, !PT ;  /* 0xffff000052037812 */ /* 0x000fe200078ec0ff */
[----:B------:R-:W-:Y:S01]  /*69e0*/  FFMA R31, R49, R0, R31 ;  /* 0x00000000311f7223 */ /* 0x000fe2000000001f */
[----:B------:R-:W-:Y:S01]  /*69f0*/  SHF.L.U32 R4, R83, 0x10, RZ ;  /* 0x0000001053047819 */ /* 0x000fe200000006ff */
[----:B------:R-:W-:Y:S01]  /*6a00*/  FFMA R28, R49, R2, R28 ;  /* 0x00000002311c7223 */ /* 0x000fe2000000001c */
[----:B------:R-:W-:Y:S01]  /*6a10*/  F2FP.BF16.F32.PACK_AB R16, R17, R16 ;  /* 0x000000101110723e */ /* 0x000fe200000010ff */
[----:B------:R-:W-:Y:S01]  /*6a20*/  FFMA R29, R49, R3, R29 ;  /* 0x00000003311d7223 */ /* 0x000fe2000000001d */
[----:B------:R-:W-:Y:S01]  /*6a30*/  LOP3.LUT R5, R83, 0xffff0000, RZ, 0xc0, !PT ;  /* 0xffff000053057812 */ /* 0x000fe200078ec0ff */
[----:B------:R-:W-:Y:S01]  /*6a40*/  FFMA R30, R49, R4, R30 ;  /* 0x00000004311e7223 */ /* 0x000fe2000000001e */
[----:B------:R-:W-:Y:S02]  /*6a50*/  F2FP.BF16.F32.PACK_AB R17, R23, R18 ;  /* 0x000000121711723e */ /* 0x000fe400000010ff */
[----:B------:R-:W-:Y:S01]  /*6a60*/  F2FP.BF16.F32.PACK_AB R18, R21, R20 ;  /* 0x000000141512723e */ /* 0x000fe200000010ff */
[----:B------:R-:W-:Y:S01]  /*6a70*/  FFMA R35, R49, R5, R35 ;  /* 0x0000000531237223 */ /* 0x000fe20000000023 */
[----:B------:R-:W-:Y:S02]  /*6a80*/  F2FP.BF16.F32.PACK_AB R19, R27, R22 ;  /* 0x000000161b13723e */ /* 0x000fe400000010ff */
[----:B------:R-:W-:Y:S02]  /*6a90*/  F2FP.BF16.F32.PACK_AB R24, R25, R24 ;  /* 0x000000181918723e */ /* 0x000fe400000010ff */
[----:B------:R-:W-:Y:S01]  /*6aa0*/  F2FP.BF16.F32.PACK_AB R25, R31, R26 ;  /* 0x0000001a1f19723e */ /* 0x000fe200000010ff */
[----:B------:R1:W-:Y:S01]  /*6ab0*/  STS.128 [R102+0x20], R16 ;  /* 0x0000201066007388 */ /* 0x0003e20000000c00 */
[----:B------:R-:W-:Y:S02]  /*6ac0*/  F2FP.BF16.F32.PACK_AB R26, R29, R28 ;  /* 0x0000001c1d1a723e */ /* 0x000fe400000010ff */
[----:B------:R-:W-:Y:S05]  /*6ad0*/  F2FP.BF16.F32.PACK_AB R27, R35, R30 ;  /* 0x0000001e231b723e */ /* 0x000fea00000010ff */
[----:B------:R1:W-:Y:S01]  /*6ae0*/  STS.128 [R110+0x30], R24 ;  /* 0x000030186e007388 */ /* 0x0003e20000000c00 */
[----:B------:R-:W-:Y:S01]  /*6af0*/  @!PT LDS RZ, [RZ] ;  /* 0x00000000fffff984 */ /* 0x000fe20000000800 */
[----:B------:R-:W-:Y:S01]  /*6b00*/  @!PT LDS RZ, [RZ] ;  /* 0x00000000fffff984 */ /* 0x000fe20000000800 */
[----:B------:R-:W-:Y:S01]  /*6b10*/  @!PT LDS RZ, [RZ] ;  /* 0x00000000fffff984 */ /* 0x000fe20000000800 */
[----:B------:R-:W-:Y:S01]  /*6b20*/  @!PT LDS RZ, [RZ] ;  /* 0x00000000fffff984 */ /* 0x000fe20000000800 */
[----:B------:R2:W-:Y:S07]  /*6b30*/  MEMBAR.ALL.CTA ;  /* 0x0000000000007992 */ /* 0x0005ee0000008000 */
[----:B--2---:R-:W2:Y:S02]  /*6b40*/  FENCE.VIEW.ASYNC.S ;  /* 0x00000000000073c6 */ /* 0x004ea40000000000 */
[----:B--2---:R-:W-:Y:S06]  /*6b50*/  BAR.SYNC.DEFER_BLOCKING 0x1, 0x80 ;  /* 0x0042000000007b1d */ /* 0x004fec0000010000 */
[----:B------:R-:W-:Y:S05]  /*6b60*/  @P0 BRA `(.L_x_116) ;  /* 0x0000000000380947 */ /* 0x000fea0003800000 */
[----:B------:R-:W-:Y:S02]  /*6b70*/  UIADD3 UR4, UPT, UPT, UR48, 0x200, URZ ;  /* 0x0000020030047890 */ /* 0x000fe4000fffe0ff */
[----:B------:R-:W-:Y:S01]  /*6b80*/  UIADD3 UR8, UP0, UPT, UR52, 0x680, URZ ;  /* 0x0000068034087890 */ /* 0x000fe2000ff1e0ff */
[----:B------:R-:W-:Y:S01]  /*6b90*/  UMOV UR43, UR36 ;  /* 0x00000024002b7c82 */ /* 0x000fe20008000000 */
[----:B------:R-:W-:Y:S02]  /*6ba0*/  UIADD3 UR5, UPT, UPT, UR41, 0x80, URZ ;  /* 0x0000008029057890 */ /* 0x000fe4000fffe0ff */
[----:B------:R-:W-:Y:S01]  /*6bb0*/  MOV R97, UR4 ;  /* 0x0000000400617c02 */ /* 0x000fe20008000f00 */
[----:B------:R-:W-:Y:S02]  /*6bc0*/  UIADD3.X UR9, UPT, UPT, URZ, UR53, URZ, UP0, !UPT ;  /* 0x00000035ff097290 */ /* 0x000fe400087fe4ff */
[----:B------:R-:W-:Y:S01]  /*6bd0*/  UIADD3 UR4, UPT, UPT, UR48, 0x1200, URZ ;  /* 0x0000120030047890 */ /* 0x000fe2000fffe0ff */
[----:B------:R-:W-:Y:S01]  /*6be0*/  R2UR UR40, R97 ;  /* 0x00000000612872ca */ /* 0x000fe200000e0000 */
[----:B------:R-:W-:Y:S01]  /*6bf0*/  UMOV UR6, UR42 ;  /* 0x0000002a00067c82 */ /* 0x000fe20008000000 */
[----:B------:R-:W-:Y:S11]  /*6c00*/  UMOV UR7, UR36 ;  /* 0x0000002400077c82 */ /* 0x000ff60008000000 */
[----:B------:R2:W-:Y:S01]  /*6c10*/  UTMASTG.3D [UR40], [UR8] ;  /* 0x00000028080073b5 */ /* 0x0005e20008010000 */
[----:B------:R2:W-:Y:S01]  /*6c20*/  UTMASTG.3D [UR4], [UR8] ;  /* 0x00000004080073b5 */ /* 0x0005e20008010000 */
[----:B------:R0:W-:Y:S01]  /*6c30*/  UTMACMDFLUSH ;  /* 0x00000000000079b7 */ /* 0x0001e20000000000 */
[----:B--2---:R-:W-:Y:S04]  /*6c40*/  DEPBAR.LE SB0, 0x1 ;  /* 0x000080400000791a */ /* 0x004fe80000000000 */
.L_x_116:
[----:B------:R-:W-:Y:S05]  /*6c50*/  BSYNC.RECONVERGENT B0 ;  /* 0x0000000000007941 */ /* 0x000fea0003800200 */
.L_x_115:
[----:B------:R-:W-:Y:S01]  /*6c60*/  BAR.SYNC.DEFER_BLOCKING 0x1, 0x80 ;  /* 0x0042000000007b1d */ /* 0x000fe20000010000 */
[----:B------:R-:W-:Y:S01]  /*6c70*/  ISETP.NE.AND P1, PT, R111, RZ, PT ;  /* 0x000000ff6f00720c */ /* 0x000fe20003f25270 */
[----:B------:R-:W-:Y:S01]  /*6c80*/  UISETP.NE.AND UP0, UPT, UR49, URZ, UPT ;  /* 0x000000ff3100728c */ /* 0x000fe2000bf05270 */
[----:B------:R-:W-:Y:S11]  /*6c90*/  LEA R2, R60, UR48, 0x3 ;  /* 0x000000303c027c11 */ /* 0x000ff6000f8e18ff */
[----:B------:R-:W-:Y:S01]  /*6ca0*/  @P1 SHF.L.U32 R3, R101, 0x1f, RZ ;  /* 0x0000001f65031819 */ /* 0x000fe200000006ff */
[----:B------:R-:W-:Y:S06]  /*6cb0*/  BRA.U !UP0, `(.L_x_117) ;  /* 0x0000000108247547 */ /* 0x000fec000b800000 */
[----:B------:R-:W-:Y:S01]  /*6cc0*/  IMAD.U32 R4, RZ, RZ, UR51 ;  /* 0x00000033ff047e24 */ /* 0x000fe2000f8e00ff */
[----:B------:R-:W-:Y:S01]  /*6cd0*/  MOV R0, UR37 ;  /* 0x0000002500007c02 */ /* 0x000fe20008000f00 */
[----:B------:R-:W-:Y:S03]  /*6ce0*/  UIADD3 UR51, UPT, UPT, UR51, 0x1, URZ ;  /* 0x0000000133337890 */ /* 0x000fe6000fffe0ff */
[----:B------:R-:W-:Y:S01]  /*6cf0*/  @P1 LEA R4, R4, UR48, 0x3 ;  /* 0x0000003004041c11 */ /* 0x000fe2000f8e18ff */
[----:B------:R-:W-:Y:S04]  /*6d00*/  UISETP.NE.AND UP0, UPT, UR51, 0x4, UPT ;  /* 0x000000043300788c */ /* 0x000fe8000bf05270 */
[----:B------:R-:W-:Y:S01]  /*6d10*/  @P1 VIADD R4, R4, 0x50 ;  /* 0x0000005004041836 */ /* 0x000fe20000000000 */
[----:B------:R-:W-:Y:S04]  /*6d20*/  USEL UR51, UR51, URZ, UP0 ;  /* 0x000000ff33337287 */ /* 0x000fe80008000000 */
[----:B------:R-:W-:Y:S04]  /*6d30*/  @P1 PRMT R0, R0, 0x654, R4 ;  /* 0x0000065400001816 */ /* 0x000fe80000000004 */
[----:B------:R2:W-:Y:S04]  /*6d40*/  @P1 SYNCS.ARRIVE.TRANS64.RED.A1T0 RZ, [R0+URZ], RZ ;  /* 0x000000ff00ff19a7 */ /* 0x0005e800081004ff */
.L_x_117:
[----:B------:R-:W4:Y:S01]  /*6d50*/  @P1 SYNCS.PHASECHK.TRANS64.TRYWAIT P0, [R2+URZ+0x30], R3 ;  /* 0x00003003020015a7 */ /* 0x000f2200080011ff */
[----:B------:R-:W-:Y:S01]  /*6d60*/  BSSY B1, `(.L_x_118) ;  /* 0x0000016000017945 */ /* 0x000fe20003800000 */
[----:B----4-:R-:W-:Y:S03]  /*6d70*/  @P1 SEL R61, RZ, 0x1, !P0 ;  /* 0x00000001ff3d1807 */ /* 0x010fe60004000000 */
[----:B------:R-:W-:Y:S05]  /*6d80*/  @!P1 BRA `(.L_x_119) ;  /* 0x00000000004c9947 */ /* 0x000fea0003800000 */
[----:B------:R-:W-:Y:S01]  /*6d90*/  ISETP.NE.AND P0, PT, R61, RZ, PT ;  /* 0x000000ff3d00720c */ /* 0x000fe20003f05270 */
[----:B------:R-:W-:Y:S01]  /*6da0*/  BSSY B0, `(.L_x_120) ;  /* 0x000000b000007945 */ /* 0x000fe20003800000 */
[----:B------:R-:W-:Y:S11]  /*6db0*/  ISETP.NE.AND P1, PT, R62, RZ, PT ;  /* 0x000000ff3e00720c */ /* 0x000ff60003f25270 */
[----:B------:R-:W-:Y:S02]  /*6dc0*/  @!UPT UIADD3 URZ, UPT, UPT, URZ, URZ, URZ ;  /* 0x000000fffffff290 */ /* 0x000fe4000fffe0ff */
[C---:B------:R-:W-:Y:S01]  /*6dd0*/  @P1 IMAD R6, R60.reuse, 0x2000, R104 ;  /* 0x000020003c061824 */ /* 0x040fe200078e0268 */
[C---:B------:R-:W-:Y:S01]  /*6de0*/  @P1 LEA R4, R60.reuse, R102, 0xd ;  /* 0x000000663c041211 */ /* 0x040fe200078e68ff */
[C---:B------:R-:W-:Y:S02]  /*6df0*/  @P1 IMAD R5, R60.reuse, 0x2000, R103 ;  /* 0x000020003c051824 */ /* 0x040fe400078e0267 */
[----:B------:R-:W-:Y:S01]  /*6e00*/  @P1 IMAD R3, R60, 0x2000, R110 ;  /* 0x000020003c031824 */ /* 0x000fe200078e026e */
[----:B------:R-:W-:Y:S06]  /*6e10*/  @P0 BRA `(.L_x_121) ;  /* 0x00000000000c0947 */ /* 0x000fec0003800000 */
[----:B--2---:R-:W-:Y:S04]  /*6e20*/  SHF.L.U32 R0, R101, 0x1f, RZ ;  /* 0x0000001f65007819 */ /* 0x004fe800000006ff */
[----:B------:R-:W2:Y:S02]  /*6e30*/  SYNCS.PHASECHK.TRANS64.TRYWAIT P0, [R2+URZ+0x30], R0 ;  /* 0x00003000020075a7 */ /* 0x000ea400080011ff */
[----:B--2---:R-:W-:Y:S05]  /*6e40*/  @!P0 BRA `(.L_x_122) ;  /* 0x0000003000d48947 */ /* 0x004fea0003800000 */
.L_x_121:
[----:B------:R-:W-:Y:S05]  /*6e50*/  BSYNC B0 ;  /* 0x0000000000007941 */ /* 0x000fea0003800000 */
.L_x_120:
[----:B------:R-:W-:Y:S02]  /*6e60*/  ISETP.NE.AND P0, PT, R62, RZ, PT ;  /* 0x000000ff3e00720c */ /* 0x000fe40003f05270 */
[----:B------:R-:W-:Y:S11]  /*6e70*/  IADD3 R60, PT, PT, R60, 0x1, RZ ;  /* 0x000000013c3c7810 */ /* 0x000ff60007ffe0ff */
[----:B------:R4:W1:Y:S04]  /*6e80*/  @P0 LDS.128 R56, [R6] ;  /* 0x0000000006380984 */ /* 0x0008680000000c00 */
[----:B------:R4:W1:Y:S04]  /*6e90*/  @P0 LDS.128 R64, [R5+0x10] ;  /* 0x0000100005400984 */ /* 0x0008680000000c00 */
[----:B------:R4:W1:Y:S04]  /*6ea0*/  @P0 LDS.128 R72, [R4+0x20] ;  /* 0x0000200004480984 */ /* 0x0008680000000c00 */
[----:B------:R4:W1:Y:S02]  /*6eb0*/  @P0 LDS.128 R80, [R3+0x30] ;  /* 0x0000300003500984 */ /* 0x0008640000000c00 */
.L_x_119:
[----:B------:R-:W-:Y:S05]  /*6ec0*/  BSYNC B1 ;  /* 0x0000000000017941 */ /* 0x000fea0003800000 */
.L_x_118:
[----:B--2---:R-:W-:Y:S05]  /*6ed0*/  VIADD R0, R48, 0x20 ;  /* 0x0000002030007836 */ /* 0x004fea0000000000 */
[----:B------:R-:W-:Y:S04]  /*6ee0*/  SHF.R.U32.HI R0, RZ, 0x15, R0 ;  /* 0x00000015ff007819 */ /* 0x000fe80000011600 */
[----:B------:R-:W-:Y:S11]  /*6ef0*/  LOP3.LUT P0, RZ, R0, 0x3, R96, 0x48, !PT ;  /* 0x0000000300ff7812 */ /* 0x000ff60007804860 */
[----:B------:R-:W-:Y:S02]  /*6f00*/  @!UPT UIADD3 URZ, UPT, UPT, URZ, URZ, URZ ;  /* 0x000000fffffff290 */ /* 0x000fe4000fffe0ff */
[----:B------:R-:W-:Y:S05]  /*6f10*/  @!P0 BRA `(.L_x_123) ;  /* 0x0000000000408947 */ /* 0x000fea0003800000 */
[----:B------:R-:W2:Y:S01]  /*6f20*/  LDCU.64 UR8, c[0x4][0x70] ;  /* 0x01000e00ff0877ac */ /* 0x000ea20008000a00 */
[----:B----4-:R-:W-:Y:S01]  /*6f30*/  MOV R3, 0x0 ;  /* 0x0000000000037802 */ /* 0x010fe20000000f00 */
[----:B------:R-:W-:Y:S02]  /*6f40*/  HFMA2 R12, -RZ, RZ, 0, 5.9604644775390625e-08 ;  /* 0x00000001ff0c7431 */ /* 0x000fe400000001ff */
[----:B-1----:R-:W-:Y:S02]  /*6f50*/  IMAD.MOV.U32 R8, RZ, RZ, 0x192 ;  /* 0x00000192ff087424 */ /* 0x002fe400078e00ff */
[----:B------:R-:W-:Y:S01]  /*6f60*/  IMAD.MOV.U32 R13, RZ, RZ, RZ ;  /* 0x000000ffff0d7224 */ /* 0x000fe200078e00ff */
[----:B------:R-:W1:Y:S01]  /*6f70*/  LDCU.64 UR6, c[0x4][0x78] ;  /* 0x01000f00ff0677ac */ /* 0x000e620008000a00 */
[----:B------:R-:W4:Y:S01]  /*6f80*/  LDC.64 R2, c[0x4][R3] ;  /* 0x0100000003027b82 */ /* 0x000f220000000a00 */
[----:B------:R-:W5:Y:S01]  /*6f90*/  LDCU.64 UR4, c[0x4][0x10] ;  /* 0x01000200ff0477ac */ /* 0x000f620008000a00 */
[----:B--2---:R-:W-:Y:S01]  /*6fa0*/  MOV R5, UR9 ;  /* 0x0000000900057c02 */ /* 0x004fe20008000f00 */
[----:B------:R-:W-:Y:S01]  /*6fb0*/  IMAD.U32 R4, RZ, RZ, UR8 ;  /* 0x00000008ff047e24 */ /* 0x000fe2000f8e00ff */
[----:B-1----:R-:W-:Y:S01]  /*6fc0*/  MOV R7, UR7 ;  /* 0x0000000700077c02 */ /* 0x002fe20008000f00 */
[----:B------:R-:W-:Y:S01]  /*6fd0*/  IMAD.U32 R6, RZ, RZ, UR6 ;  /* 0x00000006ff067e24 */ /* 0x000fe2000f8e00ff */
[----:B-----5:R-:W-:Y:S01]  /*6fe0*/  MOV R11, UR5 ;  /* 0x00000005000b7c02 */ /* 0x020fe20008000f00 */
[----:B------:R-:W-:Y:S02]  /*6ff0*/  IMAD.U32 R10, RZ, RZ, UR4 ;  /* 0x00000004ff0a7e24 */ /* 0x000fe4000f8e00ff */
[----:B------:R-:W-:Y:S07]  /*7000*/  LEPC R20, `(.L_x_123) ;  /* 0x000000001014794e */ /* 0x000fee0000000000 */
[----:B---34-:R-:W-:Y:S05]  /*7010*/  CALL.ABS.NOINC R2 ;  /* 0x0000000002007343 */ /* 0x018fea0003c00000 */
.L_x_123:
[----:B------:R-:W-:Y:S01]  /*7020*/  ISETP.NE.AND P6, PT, R111, RZ, PT ;  /* 0x000000ff6f00720c */ /* 0x000fe20003fc5270 */
[----:B------:R-:W-:Y:S05]  /*7030*/  WARPSYNC.ALL ;  /* 0x0000000000007948 */ /* 0x000fea0003800000 */
[----:B------:R-:W-:Y:S01]  /*7040*/  R2UR UR4, R48 ;  /* 0x00000000300472ca */ /* 0x000fe200000e0000 */
[----:B------:R-:W-:Y:S01]  /*7050*/  BSSY.RECONVERGENT B0, `(.L_x_124) ;  /* 0x0000094000007945 */ /* 0x000fe20003800200 */
[----:B------:R-:W-:Y:S02]  /*7060*/  MOV R50, UR51 ;  /* 0x0000003300327c02 */ /* 0x000fe40008000f00 */
[----:B-1--4-:R-:W-:Y:S02]  /*7070*/  SHF.L.U32 R3, R56, 0x10, RZ ;  /* 0x0000001038037819 */ /* 0x012fe400000006ff */
[----:B------:R-:W-:Y:S02]  /*7080*/  MOV R63, UR37 ;  /* 0x00000025003f7c02 */ /* 0x000fe40008000f00 */
[----:B------:R-:W-:Y:S02]  /*7090*/  @P6 LEA R50, R50, UR48, 0x3 ;  /* 0x0000003032326c11 */ /* 0x000fe4000f8e18ff */
[----:B------:R-:W-:Y:S02]  /*70a0*/  LOP3.LUT R51, R57, 0xffff0000, RZ, 0xc0, !PT ;  /* 0xffff000039337812 */ /* 0x000fe400078ec0ff */
[----:B------:R-:W-:Y:S01]  /*70b0*/  @P6 IADD3 R50, PT, PT, R50, 0x50, RZ ;  /* 0x0000005032326810 */ /* 0x000fe20007ffe0ff */
[----:B------:R-:W1:Y:S01]  /*70c0*/  LDTM.x32 R4, tmem[UR4+0x20] ;  /* 0x00002004000479ee */ /* 0x000e6200082c0000 */
[----:B------:R-:W-:Y:S02]  /*70d0*/  ISETP.NE.AND P0, PT, R106, RZ, PT ;  /* 0x000000ff6a00720c */ /* 0x000fe40003f05270 */
[----:B------:R-:W-:Y:S02]  /*70e0*/  @P6 PRMT R63, R63, 0x654, R50 ;  /* 0x000006543f3f6816 */ /* 0x000fe40000000032 */
[----:B------:R-:W-:Y:S01]  /*70f0*/  SHF.L.U32 R50, R57, 0x10, RZ ;  /* 0x0000001039327819 */ /* 0x000fe200000006ff */
[C---:B-1----:R-:W-:Y:S01]  /*7100*/  FMUL R0, R47.reuse, R4 ;  /* 0x000000042f007220 */ /* 0x042fe20000400000 */
[----:B------:R-:W-:Y:S01]  /*7110*/  LOP3.LUT R4, R56, 0xffff0000, RZ, 0xc0, !PT ;  /* 0xffff000038047812 */ /* 0x000fe200078ec0ff */
[C---:B------:R-:W-:Y:S01]  /*7120*/  FMUL R2, R47.reuse, R5 ;  /* 0x000000052f027220 */ /* 0x040fe20000400000 */
[----:B------:R-:W-:Y:S01]  /*7130*/  FMUL R7, R47, R7 ;  /* 0x000000072f077220 */ /* 0x000fe20000400000 */
[----:B------:R-:W-:Y:S01]  /*7140*/  FFMA R0, R49, R3, R0 ;  /* 0x0000000331007223 */ /* 0x000fe20000000000 */
[----:B------:R-:W-:Y:S01]  /*7150*/  FMUL R3, R47, R6 ;  /* 0x000000062f037220 */ /* 0x000fe20000400000 */
[----:B------:R-:W-:Y:S01]  /*7160*/  FFMA R2, R49, R4, R2 ;  /* 0x0000000431027223 */ /* 0x000fe20000000002 */
[C---:B------:R-:W-:Y:S01]  /*7170*/  FMUL R4, R47.reuse, R8 ;  /* 0x000000082f047220 */ /* 0x040fe20000400000 */
[C---:B------:R-:W-:Y:S01]  /*7180*/  FMUL R8, R47.reuse, R12 ;  /* 0x0000000c2f087220 */ /* 0x040fe20000400000 */
[C---:B------:R-:W-:Y:S01]  /*7190*/  FMUL R12, R47.reuse, R16 ;  /* 0x000000102f0c7220 */ /* 0x040fe20000400000 */
[C---:B------:R-:W-:Y:S01]  /*71a0*/  FMUL R16, R47.reuse, R20 ;  /* 0x000000142f107220 */ /* 0x040fe20000400000 */
[----:B------:R-:W-:Y:S01]  /*71b0*/  F2FP.BF16.F32.PACK_AB R52, R2, R0 ;  /* 0x000000000234723e */ /* 0x000fe200000010ff */
[C---:B------:R-:W-:Y:S01]  /*71c0*/  FMUL R20, R47.reuse, R24 ;  /* 0x000000182f147220 */ /* 0x040fe20000400000 */
[C---:B------:R-:W-:Y:S01]  /*71d0*/  LOP3.LUT R0, R58.reuse, 0xffff0000, RZ, 0xc0, !PT ;  /* 0xffff00003a007812 */ /* 0x040fe200078ec0ff */
[----:B------:R-:W-:Y:S01]  /*71e0*/  FMUL R24, R47, R28 ;  /* 0x0000001c2f187220 */ /* 0x000fe20000400000 */
[----:B------:R-:W-:Y:S01]  /*71f0*/  SHF.L.U32 R2, R59, 0x10, RZ ;  /* 0x000000103b027819 */ /* 0x000fe200000006ff */
[C---:B------:R-:W-:Y:S01]  /*7200*/  FMUL R28, R47.reuse, R32 ;  /* 0x000000202f1c7220 */ /* 0x040fe20000400000 */
[----:B------:R-:W-:Y:S01]  /*7210*/  SHF.L.U32 R32, R58, 0x10, RZ ;  /* 0x000000103a207819 */ /* 0x000fe200000006ff */
[----:B------:R-:W-:Y:S01]  /*7220*/  FMUL R5, R47, R9 ;  /* 0x000000092f057220 */ /* 0x000fe20000400000 */
[C---:B------:R-:W-:Y:S01]  /*7230*/  FFMA R3, R49.reuse, R50, R3 ;  /* 0x0000003231037223 */ /* 0x040fe20000000003 */
[----:B------:R-:W-:Y:S01]  /*7240*/  FFMA R7, R49, R51, R7 ;  /* 0x0000003331077223 */ /* 0x000fe20000000007 */
[----:B------:R-:W-:Y:S01]  /*7250*/  FMUL R6, R47, R10 ;  /* 0x0000000a2f067220 */ /* 0x000fe20000400000 */
[----:B------:R-:W-:Y:S01]  /*7260*/  FFMA R4, R49, R32, R4 ;  /* 0x0000002031047223 */ /* 0x000fe20000000004 */
[----:B------:R-:W-:Y:S01]  /*7270*/  LOP3.LUT R32, R59, 0xffff0000, RZ, 0xc0, !PT ;  /* 0xffff00003b207812 */ /* 0x000fe200078ec0ff */
[----:B------:R-:W-:Y:S01]  /*7280*/  FFMA R5, R49, R0, R5 ;  /* 0x0000000031057223 */ /* 0x000fe20000000005 */
[C---:B------:R-:W-:Y:S01]  /*7290*/  SHF.L.U32 R0, R64.reuse, 0x10, RZ ;  /* 0x0000001040007819 */ /* 0x040fe200000006ff */
[----:B------:R-:W-:Y:S01]  /*72a0*/  FMUL R11, R47, R11 ;  /* 0x0000000b2f0b7220 */ /* 0x000fe20000400000 */
[----:B------:R-:W-:Y:S01]  /*72b0*/  F2FP.BF16.F32.PACK_AB R53, R7, R3 ;  /* 0x000000030735723e */ /* 0x000fe200000010ff */
[C---:B------:R-:W-:Y:S01]  /*72c0*/  FFMA R6, R49.reuse, R2, R6 ;  /* 0x0000000231067223 */ /* 0x040fe20000000006 */
[----:B------:R-:W-:Y:S01]  /*72d0*/  LOP3.LUT R2, R64, 0xffff0000, RZ, 0xc0, !PT ;  /* 0xffff000040027812 */ /* 0x000fe200078ec0ff */
[----:B------:R-:W-:Y:S01]  /*72e0*/  FFMA R11, R49, R32, R11 ;  /* 0x00000020310b7223 */ /* 0x000fe2000000000b */
[----:B------:R-:W-:Y:S01]  /*72f0*/  SHF.L.U32 R3, R65, 0x10, RZ ;  /* 0x0000001041037819 */ /* 0x000fe200000006ff */
[----:B------:R-:W-:Y:S01]  /*7300*/  FFMA R8, R49, R0, R8 ;  /* 0x0000000031087223 */ /* 0x000fe20000000008 */
[----:B------:R-:W-:Y:S01]  /*7310*/  LOP3.LUT R0, R65, 0xffff0000, RZ, 0xc0, !PT ;  /* 0xffff000041007812 */ /* 0x000fe200078ec0ff */
[----:B------:R-:W-:Y:S01]  /*7320*/  FMUL R9, R47, R13 ;  /* 0x0000000d2f097220 */ /* 0x000fe20000400000 */
[----:B------:R-:W-:Y:S01]  /*7330*/  F2FP.BF16.F32.PACK_AB R54, R5, R4 ;  /* 0x000000040536723e */ /* 0x000fe200000010ff */
[----:B------:R-:W-:Y:S01]  /*7340*/  FMUL R10, R47, R14 ;  /* 0x0000000e2f0a7220 */ /* 0x000fe20000400000 */
[----:B------:R-:W-:Y:S01]  /*7350*/  F2FP.BF16.F32.PACK_AB R55, R11, R6 ;  /* 0x000000060b37723e */ /* 0x000fe200000010ff */
[----:B------:R-:W-:Y:S01]  /*7360*/  FMUL R15, R47, R15 ;  /* 0x0000000f2f0f7220 */ /* 0x000fe20000400000 */
[----:B------:R-:W-:Y:S01]  /*7370*/  SHF.L.U32 R4, R81, 0x10, RZ ;  /* 0x0000001051047819 */ /* 0x000fe200000006ff */
[C---:B------:R-:W-:Y:S01]  /*7380*/  FFMA R9, R49.reuse, R2, R9 ;  /* 0x0000000231097223 */ /* 0x040fe20000000009 */
[C---:B------:R-:W-:Y:S01]  /*7390*/  SHF.L.U32 R2, R66.reuse, 0x10, RZ ;  /* 0x0000001042027819 */ /* 0x040fe200000006ff */
[C---:B------:R-:W-:Y:S01]  /*73a0*/  FFMA R10, R49.reuse, R3, R10 ;  /* 0x00000003310a7223 */ /* 0x040fe2000000000a */
[----:B------:R-:W-:Y:S01]  /*73b0*/  LOP3.LUT R3, R66, 0xffff0000, RZ, 0xc0, !PT ;  /* 0xffff000042037812 */ /* 0x000fe200078ec0ff */
[----:B------:R-:W-:Y:S01]  /*73c0*/  FFMA R15, R49, R0, R15 ;  /* 0x00000000310f7223 */ /* 0x000fe2000000000f */
[----:B------:R-:W-:Y:S01]  /*73d0*/  SHF.L.U32 R0, R67, 0x10, RZ ;  /* 0x0000001043007819 */ /* 0x000fe200000006ff */
[----:B------:R-:W-:Y:S01]  /*73e0*/  FMUL R13, R47, R17 ;  /* 0x000000112f0d7220 */ /* 0x000fe20000400000 */
[----:B------:R-:W-:Y:S01]  /*73f0*/  F2FP.BF16.F32.PACK_AB R8, R9, R8 ;  /* 0x000000080908723e */ /* 0x000fe200000010ff */
[----:B------:R-:W-:Y:S01]  /*7400*/  FMUL R14, R47, R18 ;  /* 0x000000122f0e7220 */ /* 0x000fe20000400000 */
[----:B------:R-:W-:Y:S01]  /*7410*/  F2FP.BF16.F32.PACK_AB R9, R15, R10 ;  /* 0x0000000a0f09723e */ /* 0x000fe200000010ff */
[----:B------:R-:W-:Y:S01]  /*7420*/  FFMA R12, R49, R2, R12 ;  /* 0x00000002310c7223 */ /* 0x000fe2000000000c */
[----:B------:R-:W-:Y:S01]  /*7430*/  LOP3.LUT R2, R67, 0xffff0000, RZ, 0xc0, !PT ;  /* 0xffff000043027812 */ /* 0x000fe200078ec0ff */
[----:B------:R-:W-:Y:S01]  /*7440*/  FFMA R13, R49, R3, R13 ;  /* 0x00000003310d7223 */ /* 0x000fe2000000000d */
[----:B------:R-:W-:Y:S01]  /*7450*/  SHF.L.U32 R3, R73, 0x10, RZ ;  /* 0x0000001049037819 */ /* 0x000fe200000006ff */
[----:B------:R-:W-:Y:S01]  /*7460*/  FFMA R14, R49, R0, R14 ;  /* 0x00000000310e7223 */ /* 0x000fe2000000000e */
[C---:B------:R-:W-:Y:S01]  /*7470*/  SHF.L.U32 R0, R72.reuse, 0x10, RZ ;  /* 0x0000001048007819 */ /* 0x040fe200000006ff */
[----:B------:R-:W-:Y:S01]  /*7480*/  FMUL R19, R47, R19 ;  /* 0x000000132f137220 */ /* 0x000fe20000400000 */
[----:B------:R-:W-:Y:S01]  /*7490*/  F2FP.BF16.F32.PACK_AB R10, R13, R12 ;  /* 0x0000000c0d0a723e */ /* 0x000fe200000010ff */
[----:B------:R-:W-:Y:S01]  /*74a0*/  FMUL R17, R47, R21 ;  /* 0x000000152f117220 */ /* 0x000fe20000400000 */
[----:B------:R-:W-:Y:S01]  /*74b0*/  LOP3.LUT R5, R83, 0xffff0000, RZ, 0xc0, !PT ;  /* 0xffff000053057812 */ /* 0x000fe200078ec0ff */
[C---:B------:R-:W-:Y:S01]  /*74c0*/  FFMA R19, R49.reuse, R2, R19 ;  /* 0x0000000231137223 */ /* 0x040fe20000000013 */
[----:B------:R-:W-:Y:S01]  /*74d0*/  LOP3.LUT R2, R72, 0xffff0000, RZ, 0xc0, !PT ;  /* 0xffff000048027812 */ /* 0x000fe200078ec0ff */
[----:B------:R1:W-:Y:S01]  /*74e0*/  STS.128 [R104+0x2000], R52 ;  /* 0x0020003468007388 */ /* 0x0003e20000000c00 */
[----:B------:R-:W-:Y:S01]  /*74f0*/  FFMA R16, R49, R0, R16 ;  /* 0x0000000031107223 */ /* 0x000fe20000000010 */
[----:B------:R-:W-:Y:S01]  /*7500*/  LOP3.LUT R0, R73, 0xffff0000, RZ, 0xc0, !PT ;  /* 0xffff000049007812 */ /* 0x000fe200078ec0ff */
[----:B------:R-:W-:Y:S01]  /*7510*/  FMUL R18, R47, R22 ;  /* 0x000000162f127220 */ /* 0x000fe20000400000 */
[----:B------:R-:W-:Y:S01]  /*7520*/  F2FP.BF16.F32.PACK_AB R11, R19, R14 ;  /* 0x0000000e130b723e */ /* 0x000fe200000010ff */
[----:B------:R-:W-:Y:S01]  /*7530*/  FMUL R23, R47, R23 ;  /* 0x000000172f177220 */ /* 0x000fe20000400000 */
[C---:B------:R-:W-:Y:S01]  /*7540*/  FFMA R17, R49.reuse, R2, R17 ;  /* 0x0000000231117223 */ /* 0x040fe20000000011 */
[C---:B------:R-:W-:Y:S01]  /*7550*/  SHF.L.U32 R2, R74.reuse, 0x10, RZ ;  /* 0x000000104a027819 */ /* 0x040fe200000006ff */
[----:B------:R-:W-:Y:S01]  /*7560*/  FFMA R18, R49, R3, R18 ;  /* 0x0000000331127223 */ /* 0x000fe20000000012 */
[----:B------:R-:W-:Y:S01]  /*7570*/  SHF.L.U32 R3, R75, 0x10, RZ ;  /* 0x000000104b037819 */ /* 0x000fe200000006ff */
[----:B------:R1:W-:Y:S01]  /*7580*/  STS.128 [R103+0x2010], R8 ;  /* 0x0020100867007388 */ /* 0x0003e20000000c00 */
[----:B------:R-:W-:Y:S01]  /*7590*/  F2FP.BF16.F32.PACK_AB R16, R17, R16 ;  /* 0x000000101110723e */ /* 0x000fe200000010ff */
[----:B------:R-:W-:Y:S01]  /*75a0*/  FFMA R23, R49, R0, R23 ;  /* 0x0000000031177223 */ /* 0x000fe20000000017 */
[----:B------:R-:W-:Y:S01]  /*75b0*/  LOP3.LUT R0, R74, 0xffff0000, RZ, 0xc0, !PT ;  /* 0xffff00004a007812 */ /* 0x000fe200078ec0ff */
[C---:B------:R-:W-:Y:S01]  /*75c0*/  FMUL R21, R47.reuse, R25 ;  /* 0x000000192f157220 */ /* 0x040fe20000400000 */
[----:B------:R-:W-:Y:S01]  /*75d0*/  FMUL R22, R47, R26 ;  /* 0x0000001a2f167220 */ /* 0x000fe20000400000 */
[C---:B------:R-:W-:Y:S01]  /*75e0*/  FFMA R20, R49.reuse, R2, R20 ;  /* 0x0000000231147223 */ /* 0x040fe20000000014 */
[C---:B------:R-:W-:Y:S01]  /*75f0*/  SHF.L.U32 R2, R80.reuse, 0x10, RZ ;  /* 0x0000001050027819 */ /* 0x040fe200000006ff */
[----:B------:R-:W-:Y:S01]  /*7600*/  FFMA R21, R49, R0, R21 ;  /* 0x0000000031157223 */ /* 0x000fe20000000015 */
[----:B------:R-:W-:Y:S01]  /*7610*/  LOP3.LUT R0, R75, 0xffff0000, RZ, 0xc0, !PT ;  /* 0xffff00004b007812 */ /* 0x000fe200078ec0ff */
[----:B------:R-:W-:Y:S01]  /*7620*/  FFMA R22, R49, R3, R22 ;  /* 0x0000000331167223 */ /* 0x000fe20000000016 */
[C---:B------:R-:W-:Y:S01]  /*7630*/  FMUL R27, R47.reuse, R27 ;  /* 0x0000001b2f1b7220 */ /* 0x040fe20000400000 */
[----:B------:R-:W-:Y:S01]  /*7640*/  LOP3.LUT R3, R80, 0xffff0000, RZ, 0xc0, !PT ;  /* 0xffff000050037812 */ /* 0x000fe200078ec0ff */
[C---:B------:R-:W-:Y:S01]  /*7650*/  FMUL R25, R47.reuse, R29 ;  /* 0x0000001d2f197220 */ /* 0x040fe20000400000 */
[----:B------:R-:W-:Y:S01]  /*7660*/  FMUL R26, R47, R30 ;  /* 0x0000001e2f1a7220 */ /* 0x000fe20000400000 */
[C---:B------:R-:W-:Y:S01]  /*7670*/  FFMA R27, R49.reuse, R0, R27 ;  /* 0x00000000311b7223 */ /* 0x040fe2000000001b */
[----:B------:R-:W-:Y:S01]  /*7680*/  FFMA R24, R49, R2, R24 ;  /* 0x0000000231187223 */ /* 0x000fe20000000018 */
[----:B------:R-:W-:Y:S01]  /*7690*/  LOP3.LUT R0, R81, 0xffff0000, RZ, 0xc0, !PT ;  /* 0xffff000051007812 */ /* 0x000fe200078ec0ff */
[----:B------:R-:W-:Y:S01]  /*76a0*/  FFMA R25, R49, R3, R25 ;  /* 0x0000000331197223 */ /* 0x000fe20000000019 */
[----:B------:R-:W-:Y:S01]  /*76b0*/  FMUL R31, R47, R31 ;  /* 0x0000001f2f1f7220 */ /* 0x000fe20000400000 */
[C---:B------:R-:W-:Y:S01]  /*76c0*/  SHF.L.U32 R2, R82.reuse, 0x10, RZ ;  /* 0x0000001052027819 */ /* 0x040fe200000006ff */
[----:B------:R-:W-:Y:S01]  /*76d0*/  FFMA R26, R49, R4, R26 ;  /* 0x00000004311a7223 */ /* 0x000fe2000000001a */
[----:B------:R-:W-:Y:S01]  /*76e0*/  LOP3.LUT R3, R82, 0xffff0000, RZ, 0xc0, !PT ;  /* 0xffff000052037812 */ /* 0x000fe200078ec0ff */
[----:B------:R-:W-:Y:S01]  /*76f0*/  FMUL R29, R47, R33 ;  /* 0x000000212f1d7220 */ /* 0x000fe20000400000 */
[----:B------:R-:W-:Y:S01]  /*7700*/  SHF.L.U32 R4, R83, 0x10, RZ ;  /* 0x0000001053047819 */ /* 0x000fe200000006ff */
[----:B------:R-:W-:Y:S01]  /*7710*/  FMUL R30, R47, R34 ;  /* 0x000000222f1e7220 */ /* 0x000fe20000400000 */
[----:B------:R-:W-:Y:S01]  /*7720*/  F2FP.BF16.F32.PACK_AB R17, R23, R18 ;  /* 0x000000121711723e */ /* 0x000fe200000010ff */
[----:B------:R-:W-:Y:S01]  /*7730*/  FFMA R31, R49, R0, R31 ;  /* 0x00000000311f7223 */ /* 0x000fe2000000001f */
[----:B------:R-:W-:Y:S01]  /*7740*/  FMUL R35, R47, R35 ;  /* 0x000000232f237220 */ /* 0x000fe20000400000 */
[----:B------:R-:W-:Y:S01]  /*7750*/  F2FP.BF16.F32.PACK_AB R18, R21, R20 ;  /* 0x000000141512723e */ /* 0x000fe200000010ff */
[----:B------:R-:W-:Y:S01]  /*7760*/  FFMA R28, R49, R2, R28 ;  /* 0x00000002311c7223 */ /* 0x000fe2000000001c */
[----:B------:R-:W-:Y:S01]  /*7770*/  F2FP.BF16.F32.PACK_AB R19, R27, R22 ;  /* 0x000000161b13723e */ /* 0x000fe200000010ff */
[C---:B------:R-:W-:Y:S01]  /*7780*/  FFMA R29, R49.reuse, R3, R29 ;  /* 0x00000003311d7223 */ /* 0x040fe2000000001d */
[C---:B------:R-:W-:Y:S01]  /*7790*/  FFMA R30, R49.reuse, R4, R30 ;  /* 0x00000004311e7223 */ /* 0x040fe2000000001e */
[----:B------:R-:W-:Y:S01]  /*77a0*/  FFMA R35, R49, R5, R35 ;  /* 0x0000000531237223 */ /* 0x000fe20000000023 */
[----:B------:R-:W-:Y:S01]  /*77b0*/  F2FP.BF16.F32.PACK_AB R24, R25, R24 ;  /* 0x000000181918723e */ /* 0x000fe200000010ff */
[----:B------:R1:W-:Y:S01]  /*77c0*/  STS.128 [R102+0x2020], R16 ;  /* 0x0020201066007388 */ /* 0x0003e20000000c00 */
[----:B------:R-:W-:Y:S02]  /*77d0*/  F2FP.BF16.F32.PACK_AB R25, R31, R26 ;  /* 0x0000001a1f19723e */ /* 0x000fe400000010ff */
[----:B------:R-:W-:Y:S02]  /*77e0*/  F2FP.BF16.F32.PACK_AB R26, R29, R28 ;  /* 0x0000001c1d1a723e */ /* 0x000fe400000010ff */
[----:B------:R-:W-:Y:S02]  /*77f0*/  F2FP.BF16.F32.PACK_AB R27, R35, R30 ;  /* 0x0000001e231b723e */ /* 0x000fe400000010ff */
[----:B------:R-:W-:Y:S02]  /*7800*/  LEA R0, R60, UR48, 0x3 ;  /* 0x000000303c007c11 */ /* 0x000fe4000f8e18ff */
[----:B------:R-:W-:Y:S01]  /*7810*/  @P6 SHF.L.U32 R2, R101, 0x1f, RZ ;  /* 0x0000001f65026819 */ /* 0x000fe200000006ff */
        /* <DEDUP_REMOVED lines=9> */
[----:B------:R-:W-:Y:S02]  /*78b0*/  UIADD3 UR12, UP0, UPT, UR52, 0x680, URZ ;  /* 0x00000680340c7890 */ /* 0x000fe4000ff1e0ff */
[----:B------:R-:W-:Y:S02]  /*78c0*/  UIADD3 UR9, UPT, UPT, UR41, 0x20, URZ ;  /* 0x0000002029097890 */ /* 0x000fe4000fffe0ff */
[----:B------:R-:W-:Y:S02]  /*78d0*/  UIADD3 UR8, UPT, UPT, UR48, 0x2200, URZ ;  /* 0x0000220030087890 */ /* 0x000fe4000fffe0ff */
[----:B------:R-:W-:Y:S01]  /*78e0*/  UIADD3.X UR13, UPT, UPT, URZ, UR53, URZ, UP0, !UPT ;  /* 0x00000035ff0d7290 */ /* 0x000fe200087fe4ff */
[----:B------:R-:W-:Y:S01]  /*78f0*/  UMOV UR10, UR42 ;  /* 0x0000002a000a7c82 */ /* 0x000fe20008000000 */
[----:B------:R-:W-:Y:S01]  /*7900*/  UMOV UR11, UR36 ;  /* 0x00000024000b7c82 */ /* 0x000fe20008000000 */
[----:B------:R-:W-:Y:S02]  /*7910*/  UIADD3 UR5, UPT, UPT, UR41, 0xa0, URZ ;  /* 0x000000a029057890 */ /* 0x000fe4000fffe0ff */
[----:B------:R-:W-:Y:S01]  /*7920*/  UIADD3 UR4, UPT, UPT, UR48, 0x3200, URZ ;  /* 0x0000320030047890 */ /* 0x000fe2000fffe0ff */
[----:B------:R-:W-:Y:S03]  /*7930*/  UMOV UR6, UR42 ;  /* 0x0000002a00067c82 */ /* 0x000fe60008000000 */
[----:B------:R2:W-:Y:S01]  /*7940*/  UTMASTG.3D [UR8], [UR12] ;  /* 0x000000080c0073b5 */ /* 0x0005e20008010000 */
[----:B------:R-:W-:Y:S04]  /*7950*/  UMOV UR7, UR36 ;  /* 0x0000002400077c82 */ /* 0x000fe80008000000 */
[----:B------:R2:W-:Y:S01]  /*7960*/  UTMASTG.3D [UR4], [UR12] ;  /* 0x000000040c0073b5 */ /* 0x0005e20008010000 */
[----:B------:R0:W-:Y:S01]  /*7970*/  UTMACMDFLUSH ;  /* 0x00000000000079b7 */ /* 0x0001e20000000000 */
[----:B--2---:R-:W-:Y:S04]  /*7980*/  DEPBAR.LE SB0, 0x1 ;  /* 0x000080400000791a */ /* 0x004fe80000000000 */
.L_x_125:
[----:B------:R-:W-:Y:S05]  /*7990*/  BSYNC.RECONVERGENT B0 ;  /* 0x0000000000007941 */ /* 0x000fea0003800200 */
.L_x_124:
[----:B------:R-:W-:Y:S01]  /*79a0*/  BAR.SYNC.DEFER_BLOCKING 0x1, 0x80 ;  /* 0x0042000000007b1d */ /* 0x000fe20000010000 */
[----:B------:R-:W-:Y:S04]  /*79b0*/  UIADD3 UR40, UPT, UPT, UR51, 0x1, URZ ;  /* 0x0000000133287890 */ /* 0x000fe8000fffe0ff */
[----:B------:R-:W-:Y:S04]  /*79c0*/  UISETP.NE.AND UP0, UPT, UR40, 0x4, UPT ;  /* 0x000000042800788c */ /* 0x000fe8000bf05270 */
[----:B------:R-:W-:Y:S01]  /*79d0*/  USEL UR40, UR40, URZ, UP0 ;  /* 0x000000ff28287287 */ /* 0x000fe20008000000 */
[----:B------:R2:W-:Y:S01]  /*79e0*/  @P6 SYNCS.ARRIVE.TRANS64.RED.A1T0 RZ, [R63+URZ], RZ ;  /* 0x000000ff3fff69a7 */ /* 0x0005e200081004ff */
[----:B------:R-:W-:Y:S01]  /*79f0*/  BSSY B1, `(.L_x_126) ;  /* 0x0000017000017945 */ /* 0x000fe20003800000 */
[----:B------:R-:W4:Y:S02]  /*7a00*/  @P6 SYNCS.PHASECHK.TRANS64.TRYWAIT P0, [R0+URZ+0x30], R2 ;  /* 0x00003002000065a7 */ /* 0x000f2400080011ff */
[----:B----4-:R-:W-:Y:S01]  /*7a10*/  @P6 SEL R61, RZ, 0x1, !P0 ;  /* 0x00000001ff3d6807 */ /* 0x010fe20004000000 */
[----:B--2---:R-:W-:Y:S06]  /*7a20*/  @!P6 BRA `(.L_x_127) ;  /* 0x00000000004ce947 */ /* 0x004fec0003800000 */
        /* <DEDUP_REMOVED lines=9> */
[----:B------:R-:W-:Y:S04]  /*7ac0*/  SHF.L.U32 R6, R101, 0x1f, RZ ;  /* 0x0000001f65067819 */ /* 0x000fe800000006ff */
[----:B------:R-:W2:Y:S02]  /*7ad0*/  SYNCS.PHASECHK.TRANS64.TRYWAIT P0, [R0+URZ+0x30], R6 ;  /* 0x00003006000075a7 */ /* 0x000ea400080011ff */
[----:B--2---:R-:W-:Y:S05]  /*7ae0*/  @!P0 BRA `(.L_x_130) ;  /* 0x0000002400c08947 */ /* 0x004fea0003800000 */
.L_x_129:
[----:B------:R-:W-:Y:S05]  /*7af0*/  BSYNC B0 ;  /* 0x0000000000007941 */ /* 0x000fea0003800000 */
.L_x_128:
[----:B------:R-:W-:Y:S02]  /*7b00*/  ISETP.NE.AND P0, PT, R62, RZ, PT ;  /* 0x000000ff3e00720c */ /* 0x000fe40003f05270 */
[----:B------:R-:W-:Y:S11]  /*7b10*/  IADD3 R60, PT, PT, R60, 0x1, RZ ;  /* 0x000000013c3c7810 */ /* 0x000ff60007ffe0ff */
[----:B------:R4:W1:Y:S04]  /*7b20*/  @P0 LDS.128 R56, [R5] ;  /* 0x0000000005380984 */ /* 0x0008680000000c00 */
[----:B------:R4:W1:Y:S04]  /*7b30*/  @P0 LDS.128 R64, [R4+0x10] ;  /* 0x0000100004400984 */ /* 0x0008680000000c00 */
[----:B------:R4:W1:Y:S04]  /*7b40*/  @P0 LDS.128 R72, [R3+0x20] ;  /* 0x0000200003480984 */ /* 0x0008680000000c00 */
[----:B------:R4:W1:Y:S02]  /*7b50*/  @P0 LDS.128 R80, [R2+0x30] ;  /* 0x0000300002500984 */ /* 0x0008640000000c00 */
.L_x_127:
[----:B------:R-:W-:Y:S05]  /*7b60*/  BSYNC B1 ;  /* 0x0000000000017941 */ /* 0x000fea0003800000 */
.L_x_126:
        /* <DEDUP_REMOVED lines=21> */
.L_x_131:
        /* <DEDUP_REMOVED lines=151> */
.L_x_133:
[----:B------:R-:W-:Y:S05]  /*8630*/  BSYNC.RECONVERGENT B0 ;  /* 0x0000000000007941 */ /* 0x000fea0003800200 */
.L_x_132:
        /* <DEDUP_REMOVED lines=21> */
.L_x_137:
[----:B------:R-:W-:Y:S05]  /*8790*/  BSYNC B0 ;  /* 0x0000000000007941 */ /* 0x000fea0003800000 */
.L_x_136:
[----:B------:R-:W-:Y:S11]  /*87a0*/  ISETP.NE.AND P0, PT, R62, RZ, PT ;  /* 0x000000ff3e00720c */ /* 0x000ff60003f05270 */
[----:B------:R-:W-:Y:S02]  /*87b0*/  @!UPT UIADD3 URZ, UPT, UPT, URZ, URZ, URZ ;  /* 0x000000fffffff290 */ /* 0x000fe4000fffe0ff */
[----:B------:R4:W1:Y:S04]  /*87c0*/  @P0 LDS.128 R56, [R4] ;  /* 0x0000000004380984 */ /* 0x0008680000000c00 */
[----:B------:R4:W1:Y:S04]  /*87d0*/  @P0 LDS.128 R64, [R3+0x10] ;  /* 0x0000100003400984 */ /* 0x0008680000000c00 */
[----:B------:R4:W1:Y:S04]  /*87e0*/  @P0 LDS.128 R72, [R2+0x20] ;  /* 0x0000200002480984 */ /* 0x0008680000000c00 */
[----:B------:R4:W1:Y:S02]  /*87f0*/  @P0 LDS.128 R80, [R60+0x30] ;  /* 0x000030003c500984 */ /* 0x0008640000000c00 */
.L_x_135:
[----:B------:R-:W-:Y:S05]  /*8800*/  BSYNC B1 ;  /* 0x0000000000017941 */ /* 0x000fea0003800000 */
.L_x_134:
        /* <DEDUP_REMOVED lines=21> */
.L_x_139:
[----:B------:R-:W-:Y:S01]  /*8960*/  ISETP.NE.AND P0, PT, R106, RZ, PT ;  /* 0x000000ff6a00720c */ /* 0x000fe20003f05270 */
[----:B------:R-:W-:Y:S05]  /*8970*/  WARPSYNC.ALL ;  /* 0x0000000000007948 */ /* 0x000fea0003800000 */
[----:B------:R-:W-:Y:S01]  /*8980*/  R2UR UR4, R48 ;  /* 0x00000000300472ca */ /* 0x000fe200000e0000 */
[----:B------:R-:W-:Y:S01]  /*8990*/  BSSY.RECONVERGENT B0, `(.L_x_140) ;  /* 0x0000090000007945 */ /* 0x000fe20003800200 */
[C---:B-1----:R-:W-:Y:S02]  /*89a0*/  SHF.L.U32 R48, R56.reuse, 0x10, RZ ;  /* 0x0000001038307819 */ /* 0x042fe400000006ff */
[----:B------:R-:W-:Y:S02]  /*89b0*/  LOP3.LUT R50, R56, 0xffff0000, RZ, 0xc0, !PT ;  /* 0xffff000038327812 */ /* 0x000fe400078ec0ff */
[C---:B------:R-:W-:Y:S02]  /*89c0*/  SHF.L.U32 R51, R57.reuse, 0x10, RZ ;  /* 0x0000001039337819 */ /* 0x040fe400000006ff */
[----:B------:R-:W-:Y:S02]  /*89d0*/  LOP3.LUT R52, R57, 0xffff0000, RZ, 0xc0, !PT ;  /* 0xffff000039347812 */ /* 0x000fe400078ec0ff */
[C---:B------:R-:W-:Y:S02]  /*89e0*/  SHF.L.U32 R53, R58.reuse, 0x10, RZ ;  /* 0x000000103a357819 */ /* 0x040fe400000006ff */
[----:B------:R-:W-:Y:S01]  /*89f0*/  LOP3.LUT R54, R58, 0xffff0000, RZ, 0xc0, !PT ;  /* 0xffff00003a367812 */ /* 0x000fe200078ec0ff */
[----:B----4-:R-:W1:Y:S01]  /*8a00*/  LDTM.x32 R4, tmem[UR4+0x60] ;  /* 0x00006004000479ee */ /* 0x010e6200082c0000 */
[C---:B------:R-:W-:Y:S01]  /*8a10*/  SHF.L.U32 R55, R59.reuse, 0x10, RZ ;  /* 0x000000103b377819 */ /* 0x040fe200000006ff */
[----:B------:R-:W-:Y:S01]  /*8a20*/  NOP ;  /* 0x0000000000007918 */ /* 0x000fe20000000000 */
[----:B------:R-:W-:Y:S02]  /*8a30*/  LOP3.LUT R56, R59, 0xffff0000, RZ, 0xc0, !PT ;  /* 0xffff00003b387812 */ /* 0x000fe400078ec0ff */
[C---:B------:R-:W-:Y:S02]  /*8a40*/  SHF.L.U32 R57, R64.reuse, 0x10, RZ ;  /* 0x0000001040397819 */ /* 0x040fe400000006ff */
[----:B------:R-:W-:Y:S02]  /*8a50*/  LOP3.LUT R58, R64, 0xffff0000, RZ, 0xc0, !PT ;  /* 0xffff0000403a7812 */ /* 0x000fe400078ec0ff */
[C---:B------:R-:W-:Y:S02]  /*8a60*/  SHF.L.U32 R59, R65.reuse, 0x10, RZ ;  /* 0x00000010413b7819 */ /* 0x040fe400000006ff */
[----:B------:R-:W-:Y:S02]  /*8a70*/  LOP3.LUT R60, R65, 0xffff0000, RZ, 0xc0, !PT ;  /* 0xffff0000413c7812 */ /* 0x000fe400078ec0ff */
[C---:B------:R-:W-:Y:S02]  /*8a80*/  SHF.L.U32 R61, R66.reuse, 0x10, RZ ;  /* 0x00000010423d7819 */ /* 0x040fe400000006ff */
[----:B------:R-:W-:Y:S02]  /*8a90*/  LOP3.LUT R62, R66, 0xffff0000, RZ, 0xc0, !PT ;  /* 0xffff0000423e7812 */ /* 0x000fe400078ec0ff */
[C---:B------:R-:W-:Y:S02]  /*8aa0*/  SHF.L.U32 R63, R67.reuse, 0x10, RZ ;  /* 0x00000010433f7819 */ /* 0x040fe400000006ff */
[----:B------:R-:W-:Y:S02]  /*8ab0*/  IADD3 R112, PT, PT, R112, 0xc0, RZ ;  /* 0x000000c070707810 */ /* 0x000fe40007ffe0ff */
[----:B------:R-:W-:Y:S02]  /*8ac0*/  LOP3.LUT R64, R67, 0xffff0000, RZ, 0xc0, !PT ;  /* 0xffff000043407812 */ /* 0x000fe400078ec0ff */
[C---:B------:R-:W-:Y:S01]  /*8ad0*/  SHF.L.U32 R65, R72.reuse, 0x10, RZ ;  /* 0x0000001048417819 */ /* 0x040fe200000006ff */
[C---:B-1----:R-:W-:Y:S01]  /*8ae0*/  FMUL R4, R47.reuse, R4 ;  /* 0x000000042f047220 */ /* 0x042fe20000400000 */
[----:B------:R-:W-:Y:S01]  /*8af0*/  LOP3.LUT R66, R72, 0xffff0000, RZ, 0xc0, !PT ;  /* 0xffff000048427812 */ /* 0x000fe200078ec0ff */
[----:B------:R-:W-:Y:S01]  /*8b00*/  FMUL R5, R47, R5 ;  /* 0x000000052f057220 */ /* 0x000fe20000400000 */
[----:B------:R-:W-:Y:S01]  /*8b10*/  LOP3.LUT R112, R112, 0xfefffff8, RZ, 0xc0, !PT ;  /* 0xfefffff870707812 */ /* 0x000fe200078ec0ff */
[----:B------:R-:W-:Y:S01]  /*8b20*/  FFMA R4, R49, R48, R4 ;  /* 0x0000003031047223 */ /* 0x000fe20000000004 */
[----:B------:R-:W-:Y:S01]  /*8b30*/  FMUL R6, R47, R6 ;  /* 0x000000062f067220 */ /* 0x000fe20000400000 */
[----:B------:R-:W-:Y:S01]  /*8b40*/  FFMA R5, R49, R50, R5 ;  /* 0x0000003231057223 */ /* 0x000fe20000000005 */
[----:B------:R-:W-:Y:S01]  /*8b50*/  SHF.L.U32 R67, R73, 0x10, RZ ;  /* 0x0000001049437819 */ /* 0x000fe200000006ff */
[----:B------:R1:W-:Y:S01]  /*8b60*/  SYNCS.ARRIVE.TRANS64.RED.A1T0 RZ, [R112+URZ], RZ ;  /* 0x000000ff70ff79a7 */ /* 0x0003e200081004ff */
[----:B------:R-:W-:Y:S01]  /*8b70*/  FFMA R6, R49, R51, R6 ;  /* 0x0000003331067223 */ /* 0x000fe20000000006 */
[----:B------:R-:W-:Y:S01]  /*8b80*/  FMUL R7, R47, R7 ;  /* 0x000000072f077220 */ /* 0x000fe20000400000 */
[----:B------:R-:W-:Y:S01]  /*8b90*/  F2FP.BF16.F32.PACK_AB R4, R5, R4 ;  /* 0x000000040504723e */ /* 0x000fe200000010ff */
[C---:B------:R-:W-:Y:S01]  /*8ba0*/  FMUL R8, R47.reuse, R8 ;  /* 0x000000082f087220 */ /* 0x040fe20000400000 */
[----:B------:R-:W-:Y:S01]  /*8bb0*/  FMUL R9, R47, R9 ;  /* 0x000000092f097220 */ /* 0x000fe20000400000 */
[----:B------:R-:W-:Y:S01]  /*8bc0*/  LOP3.LUT R68, R73, 0xffff0000, RZ, 0xc0, !PT ;  /* 0xffff000049447812 */ /* 0x000fe200078ec0ff */
[C---:B------:R-:W-:Y:S01]  /*8bd0*/  FFMA R7, R49.reuse, R52, R7 ;  /* 0x0000003431077223 */ /* 0x040fe20000000007 */
[C---:B------:R-:W-:Y:S01]  /*8be0*/  FFMA R8, R49.reuse, R53, R8 ;  /* 0x0000003531087223 */ /* 0x040fe20000000008 */
[C---:B------:R-:W-:Y:S01]  /*8bf0*/  SHF.L.U32 R69, R74.reuse, 0x10, RZ ;  /* 0x000000104a457819 */ /* 0x040fe200000006ff */
[----:B------:R-:W-:Y:S01]  /*8c00*/  FFMA R9, R49, R54, R9 ;  /* 0x0000003631097223 */ /* 0x000fe20000000009 */
[----:B------:R-:W-:Y:S01]  /*8c10*/  FMUL R10, R47, R10 ;  /* 0x0000000a2f0a7220 */ /* 0x000fe20000400000 */
[----:B------:R-:W-:Y:S01]  /*8c20*/  F2FP.BF16.F32.PACK_AB R5, R7, R6 ;  /* 0x000000060705723e */ /* 0x000fe200000010ff */
[C---:B------:R-:W-:Y:S01]  /*8c30*/  FMUL R11, R47.reuse, R11 ;  /* 0x0000000b2f0b7220 */ /* 0x040fe20000400000 */
[----:B------:R-:W-:Y:S01]  /*8c40*/  FMUL R0, R47, R12 ;  /* 0x0000000c2f007220 */ /* 0x000fe20000400000 */
[----:B------:R-:W-:Y:S01]  /*8c50*/  F2FP.BF16.F32.PACK_AB R6, R9, R8 ;  /* 0x000000080906723e */ /* 0x000fe200000010ff */
[C---:B------:R-:W-:Y:S01]  /*8c60*/  FFMA R10, R49.reuse, R55, R10 ;  /* 0x00000037310a7223 */ /* 0x040fe2000000000a */
[C---:B------:R-:W-:Y:S01]  /*8c70*/  FFMA R11, R49.reuse, R56, R11 ;  /* 0x00000038310b7223 */ /* 0x040fe2000000000b */
[----:B------:R-:W-:Y:S01]  /*8c80*/  LOP3.LUT R70, R74, 0xffff0000, RZ, 0xc0, !PT ;  /* 0xffff00004a467812 */ /* 0x000fe200078ec0ff */
[----:B------:R-:W-:Y:S01]  /*8c90*/  FFMA R0, R49, R57, R0 ;  /* 0x0000003931007223 */ /* 0x000fe20000000000 */
[----:B------:R-:W-:Y:S01]  /*8ca0*/  FMUL R2, R47, R13 ;  /* 0x0000000d2f027220 */ /* 0x000fe20000400000 */
[----:B------:R-:W-:Y:S01]  /*8cb0*/  SHF.L.U32 R71, R75, 0x10, RZ ;  /* 0x000000104b477819 */ /* 0x000fe200000006ff */
[----:B------:R-:W-:Y:S01]  /*8cc0*/  FMUL R3, R47, R14 ;  /* 0x0000000e2f037220 */ /* 0x000fe20000400000 */
[----:B------:R-:W-:Y:S01]  /*8cd0*/  F2FP.BF16.F32.PACK_AB R7, R11, R10 ;  /* 0x0000000a0b07723e */ /* 0x000fe200000010ff */
[----:B------:R-:W-:Y:S01]  /*8ce0*/  FFMA R2, R49, R58, R2 ;  /* 0x0000003a31027223 */ /* 0x000fe20000000002 */
[C---:B------:R-:W-:Y:S01]  /*8cf0*/  FMUL R15, R47.reuse, R15 ;  /* 0x0000000f2f0f7220 */ /* 0x040fe20000400000 */
[C---:B------:R-:W-:Y:S01]  /*8d00*/  FMUL R12, R47.reuse, R16 ;  /* 0x000000102f0c7220 */ /* 0x040fe20000400000 */
[----:B------:R-:W-:Y:S01]  /*8d10*/  FMUL R13, R47, R17 ;  /* 0x000000112f0d7220 */ /* 0x000fe20000400000 */
[----:B------:R1:W-:Y:S01]  /*8d20*/  STS.128 [R104+0x6000], R4 ;  /* 0x0060000468007388 */ /* 0x0003e20000000c00 */
[----:B------:R-:W-:Y:S01]  /*8d30*/  LOP3.LUT R72, R75, 0xffff0000, RZ, 0xc0, !PT ;  /* 0xffff00004b487812 */ /* 0x000fe200078ec0ff */
[C---:B------:R-:W-:Y:S01]  /*8d40*/  FFMA R3, R49.reuse, R59, R3 ;  /* 0x0000003b31037223 */ /* 0x040fe20000000003 */
[----:B------:R-:W-:Y:S01]  /*8d50*/  SHF.L.U32 R73, R80, 0x10, RZ ;  /* 0x0000001050497819 */ /* 0x000fe200000006ff */
[C---:B------:R-:W-:Y:S01]  /*8d60*/  FFMA R15, R49.reuse, R60, R15 ;  /* 0x0000003c310f7223 */ /* 0x040fe2000000000f */
[----:B------:R-:W-:Y:S01]  /*8d70*/  F2FP.BF16.F32.PACK_AB R8, R2, R0 ;  /* 0x000000000208723e */ /* 0x000fe200000010ff */
[C---:B------:R-:W-:Y:S01]  /*8d80*/  FFMA R12, R49.reuse, R61, R12 ;  /* 0x0000003d310c7223 */ /* 0x040fe2000000000c */
[----:B------:R-:W-:Y:S01]  /*8d90*/  FFMA R13, R49, R62, R13 ;  /* 0x0000003e310d7223 */ /* 0x000fe2000000000d */
[C---:B------:R-:W-:Y:S01]  /*8da0*/  FMUL R14, R47.reuse, R18 ;  /* 0x000000122f0e7220 */ /* 0x040fe20000400000 */
[C---:B------:R-:W-:Y:S01]  /*8db0*/  FMUL R19, R47.reuse, R19 ;  /* 0x000000132f137220 */ /* 0x040fe20000400000 */
[C---:B------:R-:W-:Y:S01]  /*8dc0*/  FMUL R16, R47.reuse, R20 ;  /* 0x000000142f107220 */ /* 0x040fe20000400000 */
[----:B------:R-:W-:Y:S01]  /*8dd0*/  FMUL R17, R47, R21 ;  /* 0x000000152f117220 */ /* 0x000fe20000400000 */
[----:B------:R-:W-:Y:S01]  /*8de0*/  FFMA R14, R49, R63, R14 ;  /* 0x0000003f310e7223 */ /* 0x000fe2000000000e */
        /* <DEDUP_REMOVED lines=11> */
[----:B------:R-:W-:Y:S01]  /*8ea0*/  F2FP.BF16.F32.PACK_AB R9, R15, R3 ;  /* 0x000000030f09723e */ /* 0x000fe200000010ff */
[----:B------:R-:W-:Y:S01]  /*8eb0*/  FFMA R20, R49, R69, R20 ;  /* 0x0000004531147223 */ /* 0x000fe20000000014 */
[----:B------:R-:W-:Y:S01]  /*8ec0*/  F2FP.BF16.F32.PACK_AB R10, R13, R12 ;  /* 0x0000000c0d0a723e */ /* 0x000fe200000010ff */
[----:B------:R-:W-:Y:S01]  /*8ed0*/  FMUL R24, R47, R28 ;  /* 0x0000001c2f187220 */ /* 0x000fe20000400000 */
[----:B------:R-:W-:Y:S01]  /*8ee0*/  F2FP.BF16.F32.PACK_AB R11, R19, R14 ;  /* 0x0000000e130b723e */ /* 0x000fe200000010ff */
[----:B------:R-:W-:Y:S01]  /*8ef0*/  FFMA R21, R49, R70, R21 ;  /* 0x0000004631157223 */ /* 0x000fe20000000015 */
[----:B------:R-:W-:Y:S01]  /*8f00*/  LOP3.LUT R74, R80, 0xffff0000, RZ, 0xc0, !PT ;  /* 0xffff0000504a7812 */ /* 0x000fe200078ec0ff */
[----:B------:R-:W-:Y:S01]  /*8f10*/  FMUL R25, R47, R29 ;  /* 0x0000001d2f197220 */ /* 0x000fe20000400000 */
[----:B------:R-:W-:Y:S01]  /*8f20*/  SHF.L.U32 R75, R81, 0x10, RZ ;  /* 0x00000010514b7819 */ /* 0x000fe200000006ff */
[----:B------:R1:W-:Y:S01]  /*8f30*/  STS.128 [R103+0x6010], R8 ;  /* 0x0060100867007388 */ /* 0x0003e20000000c00 */
[----:B------:R-:W-:Y:S01]  /*8f40*/  FFMA R22, R49, R71, R22 ;  /* 0x0000004731167223 */ /* 0x000fe20000000016 */
[----:B------:R-:W-:Y:S01]  /*8f50*/  LOP3.LUT R76, R81, 0xffff0000, RZ, 0xc0, !PT ;  /* 0xffff0000514c7812 */ /* 0x000fe200078ec0ff */
[----:B------:R-:W-:Y:S01]  /*8f60*/  FMUL R26, R47, R30 ;  /* 0x0000001e2f1a7220 */ /* 0x000fe20000400000 */
[----:B------:R-:W-:Y:S01]  /*8f70*/  FFMA R27, R49, R72, R27 ;  /* 0x00000048311b7223 */ /* 0x000fe2000000001b */
[C---:B------:R-:W-:Y:S01]  /*8f80*/  SHF.L.U32 R77, R82.reuse, 0x10, RZ ;  /* 0x00000010524d7819 */ /* 0x040fe200000006ff */
[----:B------:R-:W-:Y:S01]  /*8f90*/  FMUL R31, R47, R31 ;  /* 0x0000001f2f1f7220 */ /* 0x000fe20000400000 */
[----:B------:R-:W-:Y:S01]  /*8fa0*/  FFMA R24, R49, R73, R24 ;  /* 0x0000004931187223 */ /* 0x000fe20000000018 */
[----:B------:R-:W-:Y:S01]  /*8fb0*/  LOP3.LUT R78, R82, 0xffff0000, RZ, 0xc0, !PT ;  /* 0xffff0000524e7812 */ /* 0x000fe200078ec0ff */
[----:B------:R-:W-:Y:S01]  /*8fc0*/  FMUL R28, R47, R32 ;  /* 0x000000202f1c7220 */ /* 0x000fe20000400000 */
[----:B------:R-:W-:Y:S01]  /*8fd0*/  FFMA R25, R49, R74, R25 ;  /* 0x0000004a31197223 */ /* 0x000fe20000000019 */
[----:B------:R-:W-:Y:S01]  /*8fe0*/  SHF.L.U32 R79, R83, 0x10, RZ ;  /* 0x00000010534f7819 */ /* 0x000fe200000006ff */
[----:B------:R-:W-:Y:S01]  /*8ff0*/  FMUL R29, R47, R33 ;  /* 0x000000212f1d7220 */ /* 0x000fe20000400000 */
[----:B------:R-:W-:Y:S01]  /*9000*/  F2FP.BF16.F32.PACK_AB R16, R17, R16 ;  /* 0x000000101110723e */ /* 0x000fe200000010ff */
[----:B------:R-:W-:Y:S01]  /*9010*/  FFMA R26, R49, R75, R26 ;  /* 0x0000004b311a7223 */ /* 0x000fe2000000001a */
[----:B------:R-:W-:Y:S01]  /*9020*/  LOP3.LUT R80, R83, 0xffff0000, RZ, 0xc0, !PT ;  /* 0xffff000053507812 */ /* 0x000fe200078ec0ff */
        /* <DEDUP_REMOVED lines=38> */
.L_x_141:
[----:B------:R-:W-:Y:S05]  /*9290*/  BSYNC.RECONVERGENT B0 ;  /* 0x0000000000007941 */ /* 0x000fea0003800200 */
.L_x_140:
[----:B------:R-:W-:Y:S01]  /*92a0*/  BAR.SYNC.DEFER_BLOCKING 0x1, 0x80 ;  /* 0x0042000000007b1d */ /* 0x000fe20000010000 */
[----:B------:R-:W-:Y:S01]  /*92b0*/  UISETP.NE.AND UP0, UPT, UR49, -0x4, UPT ;  /* 0xfffffffc3100788c */ /* 0x000fe2000bf05270 */
[----:B------:R-:W-:Y:S08]  /*92c0*/  IADD3 R45, PT, PT, R45, 0x1, RZ ;  /* 0x000000012d2d7810 */ /* 0x000ff00007ffe0ff */
[----:B------:R-:W-:Y:S05]  /*92d0*/  BRA.U !UP0, `(.L_x_142) ;  /* 0x0000000108287547 */ /* 0x000fea000b800000 */
[----:B------:R-:W-:Y:S01]  /*92e0*/  ISETP.NE.AND P0, PT, R111, RZ, PT ;  /* 0x000000ff6f00720c */ /* 0x000fe20003f05270 */
[----:B------:R-:W-:Y:S01]  /*92f0*/  IMAD.U32 R2, RZ, RZ, UR51 ;  /* 0x00000033ff027e24 */ /* 0x000fe2000f8e00ff */
[----:B------:R-:W-:Y:S01]  /*9300*/  UIADD3 UR51, UPT, UPT, UR51, 0x1, URZ ;  /* 0x0000000133337890 */ /* 0x000fe2000fffe0ff */
[----:B------:R-:W-:Y:S03]  /*9310*/  IMAD.U32 R0, RZ, RZ, UR37 ;  /* 0x00000025ff007e24 */ /* 0x000fe6000f8e00ff */
[----:B------:R-:W-:Y:S04]  /*9320*/  UISETP.NE.AND UP0, UPT, UR51, 0x4, UPT ;  /* 0x000000043300788c */ /* 0x000fe8000bf05270 */
[----:B------:R-:W-:Y:S03]  /*9330*/  USEL UR51, UR51, URZ, UP0 ;  /* 0x000000ff33337287 */ /* 0x000fe60008000000 */
[----:B------:R-:W-:Y:S05]  /*9340*/  @P0 LEA R2, R2, UR48, 0x3 ;  /* 0x0000003002020c11 */ /* 0x000fea000f8e18ff */
[----:B------:R-:W-:Y:S05]  /*9350*/  @P0 VIADD R2, R2, 0x50 ;  /* 0x0000005002020836 */ /* 0x000fea0000000000 */
[----:B------:R-:W-:Y:S04]  /*9360*/  @P0 PRMT R0, R0, 0x654, R2 ;  /* 0x0000065400000816 */ /* 0x000fe80000000002 */
[----:B------:R2:W-:Y:S03]  /*9370*/  @P0 SYNCS.ARRIVE.TRANS64.RED.A1T0 RZ, [R0+URZ], RZ ;  /* 0x000000ff00ff09a7 */ /* 0x0005e600081004ff */
.L_x_142:
[----:B------:R-:W-:Y:S01]  /*9380*/  ISETP.NE.AND P2, PT, R107, RZ, PT ;  /* 0x000000ff6b00720c */ /* 0x000fe20003f45270 */
[----:B------:R-:W-:Y:S01]  /*9390*/  UIADD3 UR49, UPT, UPT, UR49, 0x4, URZ ;  /* 0x0000000431317890 */ /* 0x000fe2000fffe0ff */
[----:B------:R-:W-:Y:S01]  /*93a0*/  ISETP.NE.AND P0, PT, R109, 0x2, PT ;  /* 0x000000026d00780c */ /* 0x000fe20003f05270 */
[----:B------:R-:W-:Y:S01]  /*93b0*/  IMAD.IADD R15, R43, 0x1, R90 ;  /* 0x000000012b0f7824 */ /* 0x000fe200078e025a */
[----:B------:R-:W-:Y:S01]  /*93c0*/  ISETP.NE.AND P1, PT, R45, 0x4, PT ;  /* 0x000000042d00780c */ /* 0x000fe20003f25270 */
[----:B------:R-:W-:Y:S01]  /*93d0*/  IMAD.IADD R14, R44, 0x1, R91 ;  /* 0x000000012c0e7824 */ /* 0x000fe200078e025b */
[----:B------:R-:W-:Y:S02]  /*93e0*/  SEL R2, RZ, 0x1, P0 ;  /* 0x00000001ff027807 */ /* 0x000fe40000000000 */
[----:B--2---:R-:W-:Y:S02]  /*93f0*/  SEL R0, RZ, 0x1, P1 ;  /* 0x00000001ff007807 */ /* 0x004fe40000800000 */
[----:B------:R-:W-:Y:S02]  /*9400*/  LOP3.LUT R99, R99, R2, RZ, 0x3c, !PT ;  /* 0x0000000263637212 */ /* 0x000fe400078e3cff */
[----:B------:R-:W-:Y:S02]  /*9410*/  LOP3.LUT R100, R100, R0, RZ, 0x3c, !PT ;  /* 0x0000000064647212 */ /* 0x000fe400078e3cff */
[----:B------:R-:W-:Y:S02]  /*9420*/  @P2 R2UR UR36, R98 ;  /* 0x00000000622422ca */ /* 0x000fe400000e0000 */
[----:B------:R-:W-:Y:S02]  /*9430*/  SEL R109, R109, RZ, P0 ;  /* 0x000000ff6d6d7207 */ /* 0x000fe40000000000 */
[----:B------:R-:W-:Y:S01]  /*9440*/  SEL R45, R45, RZ, P1 ;  /* 0x000000ff2d2d7207 */ /* 0x000fe20000800000 */
[----:B------:R-:W-:Y:S10]  /*9450*/  @P2 BRA `(.L_x_143) ;  /* 0xffffffc000082947 */ /* 0x000ff4000383ffff */
[----:B------:R-:W-:-:S09]  /*9460*/  UISETP.NE.AND UP0, UPT, UR50, URZ, UPT ;  /* 0x000000ff3200728c */ /* 0x000fd2000bf05270 */
[----:B------:R-:W-:Y:S05]  /*9470*/  BRA.U !UP0, `(.L_x_144) ;  /* 0x0000000108487547 */ /* 0x000fea000b800000 */
[----:B------:R-:W2:Y:S02]  /*9480*/  LDCU.64 UR4, c[0x0][0x890] ;  /* 0x00011200ff0477ac */ /* 0x000ea40008000a00 */
[----:B--2---:R-:W-:-:S04]  /*9490*/  UISETP.NE.U32.AND UP0, UPT, UR4, URZ, UPT ;  /* 0x000000ff0400728c */ /* 0x004fc8000bf05070 */
[----:B------:R-:W-:-:S09]  /*94a0*/  UISETP.NE.AND.EX UP0, UPT, UR5, URZ, UPT, UP0 ;  /* 0x000000ff0500728c */ /* 0x000fd2000bf05300 */
[----:B------:R-:W-:Y:S05]  /*94b0*/  BRA.U UP0, `(.L_x_145) ;  /* 0x00000001000c7547 */ /* 0x000fea000b800000 */
[----:B------:R-:W-:-:S13]  /*94c0*/  FSETP.NEU.AND P0, PT, R49, RZ, PT ;  /* 0x000000ff3100720b */ /* 0x000fda0003f0d000 */
[----:B------:R-:W-:Y:S05]  /*94d0*/  @!P0 EXIT ;  /* 0x000000000000894d */ /* 0x000fea0003800000 */
[----:B------:R-:W-:Y:S05]  /*94e0*/  BRA `(.L_x_144) ;  /* 0x00000000002c7947 */ /* 0x000fea0003800000 */
.L_x_145:
[----:B------:R-:W-:Y:S01]  /*94f0*/  ISETP.NE.AND P0, PT, R108, RZ, PT ;  /* 0x000000ff6c00720c */ /* 0x000fe20003f05270 */
[----:B------:R-:W-:-:S12]  /*9500*/  BSSY.RECONVERGENT B0, `(.L_x_144) ;  /* 0x0000009000007945 */ /* 0x000fd80003800200 */
[----:B------:R-:W-:Y:S05]  /*9510*/  @P0 BRA `(.L_x_146) ;  /* 0x0000000000140947 */ /* 0x000fea0003800000 */
[----:B------:R-:W2:Y:S02]  /*9520*/  LDCU.64 UR4, c[0x0][0x888] ;  /* 0x00011100ff0477ac */ /* 0x000ea40008000a00 */
[----:B--2---:R-:W-:-:S04]  /*9530*/  ISETP.NE.U32.AND P0, PT, RZ, UR4, PT ;  /* 0x00000004ff007c0c */ /* 0x004fc8000bf05070 */
[----:B------:R-:W-:-:S13]  /*9540*/  ISETP.NE.AND.EX P0, PT, RZ, UR5, PT, P0 ;  /* 0x00000005ff007c0c */ /* 0x000fda000bf05300 */
[----:B------:R-:W-:Y:S05]  /*9550*/  @!P0 EXIT ;  /* 0x000000000000894d */ /* 0x000fea0003800000 */
[----:B------:R-:W-:Y:S05]  /*9560*/  BRA `(.L_x_147) ;  /* 0x0000000000087947 */ /* 0x000fea0003800000 */
.L_x_146:
[----:B------:R-:W-:-:S13]  /*9570*/  FSETP.NEU.AND P0, PT, R49, RZ, PT ;  /* 0x000000ff3100720b */ /* 0x000fda0003f0d000 */
[----:B------:R-:W-:Y:S05]  /*9580*/  @!P0 EXIT ;  /* 0x000000000000894d */ /* 0x000fea0003800000 */
.L_x_147:
[----:B------:R-:W-:Y:S05]  /*9590*/  BSYNC.RECONVERGENT B0 ;  /* 0x0000000000007941 */ /* 0x000fea0003800200 */
.L_x_144:
[----:B------:R-:W-:Y:S01]  /*95a0*/  ULEA UR4, UR51, UR48, 0x3 ;  /* 0x0000003033047291 */ /* 0x000fe2000f8e18ff */
[----:B------:R-:W-:-:S04]  /*95b0*/  DEPBAR.LE SB0, 0x0 ;  /* 0x000080000000791a */ /* 0x000fc80000000000 */
[----:B------:R-:W-:-:S04]  /*95c0*/  UIADD3 UR4, UPT, UPT, UR4, 0x50, URZ ;  /* 0x0000005004047890 */ /* 0x000fc8000fffe0ff */
[----:B------:R-:W-:-:S09]  /*95d0*/  UPRMT UR4, UR37, 0x654, UR4 ;  /* 0x0000065425047896 */ /* 0x000fd20008000004 */
[----:B------:R-:W-:Y:S01]  /*95e0*/  SYNCS.ARRIVE.TRANS64.RED.A1T0 RZ, [UR4], RZ ;  /* 0x000000ffffff79a7 */ /* 0x000fe20008100404 */
[----:B------:R-:W-:Y:S05]  /*95f0*/  EXIT ;  /* 0x000000000000794d */ /* 0x000fea0003800000 */
.L_x_24:
[----:B--2---:R2:W4:Y:S02]  /*9600*/  SYNCS.PHASECHK.TRANS64.TRYWAIT P0, [R2+URZ+0xf0], R3 ;  /* 0x0000f003020075a7 */ /* 0x00452400080011ff */
[----:B----4-:R-:W-:Y:S05]  /*9610*/  @!P0 NANOSLEEP.SYNCS 0x989680 ;  /* 0x009896800000895d */ /* 0x010fea0003900000 */
[----:B------:R-:W4:Y:S02]  /*9620*/  @!P0 SYNCS.PHASECHK.TRANS64 P0, [R2+URZ+0xf0], R3 ;  /* 0x0000f003020085a7 */ /* 0x000f2400080010ff */
[----:B----4-:R-:W-:Y:S05]  /*9630*/  @!P0 BRA `(.L_x_24) ;  /* 0xfffffffc00f08947 */ /* 0x010fea000383ffff */
[----:B------:R-:W-:Y:S05]  /*9640*/  BRA `(.L_x_148) ;  /* 0xffffff8000687947 */ /* 0x000fea000383ffff */
.L_x_27:
[----:B------:R-:W-:-:S07]  /*9650*/  MOV R2, UR33 ;  /* 0x0000002100027c02 */ /* 0x000fce0008000f00 */
.L_x_149:
[----:B-1----:R1:W2:Y:S02]  /*9660*/  SYNCS.PHASECHK.TRANS64.TRYWAIT P0, [R2+URZ+0x18], R4 ;  /* 0x00001804020075a7 */ /* 0x0022a400080011ff */
[----:B--2---:R-:W-:Y:S05]  /*9670*/  @!P0 NANOSLEEP.SYNCS 0x989680 ;  /* 0x009896800000895d */ /* 0x004fea0003900000 */
[----:B------:R-:W2:Y:S02]  /*9680*/  @!P0 SYNCS.PHASECHK.TRANS64 P0, [R2+URZ+0x18], R4 ;  /* 0x00001804020085a7 */ /* 0x000ea400080010ff */
[----:B--2---:R-:W-:Y:S05]  /*9690*/  @!P0 BRA `(.L_x_149) ;  /* 0xfffffffc00f08947 */ /* 0x004fea000383ffff */
[----:B------:R-:W-:Y:S05]  /*96a0*/  BRA `(.L_x_26) ;  /* 0xffffff8000d07947 */ /* 0x000fea000383ffff */
.L_x_34:
[----:B-1----:R-:W-:-:S07]  /*96b0*/  MOV R2, UR17 ;  /* 0x0000001100027c02 */ /* 0x002fce0008000f00 */
.L_x_150:
[----:B-1----:R1:W2:Y:S02]  /*96c0*/  SYNCS.PHASECHK.TRANS64.TRYWAIT P0, [R2+URZ+0x18], R4 ;  /* 0x00001804020075a7 */ /* 0x0022a400080011ff */
[----:B--2---:R-:W-:Y:S05]  /*96d0*/  @!P0 NANOSLEEP.SYNCS 0x989680 ;  /* 0x009896800000895d */ /* 0x004fea0003900000 */
[----:B------:R-:W2:Y:S02]  /*96e0*/  @!P0 SYNCS.PHASECHK.TRANS64 P0, [R2+URZ+0x18], R4 ;  /* 0x00001804020085a7 */ /* 0x000ea400080010ff */
[----:B--2---:R-:W-:Y:S05]  /*96f0*/  @!P0 BRA `(.L_x_150) ;  /* 0xfffffffc00f08947 */ /* 0x004fea000383ffff */
[----:B------:R-:W-:Y:S05]  /*9700*/  BRA `(.L_x_33) ;  /* 0xffffff84008c7947 */ /* 0x000fea000383ffff */
.L_x_39:
[----:B-1----:R1:W2:Y:S02]  /*9710*/  SYNCS.PHASECHK.TRANS64.TRYWAIT P0, [R2+URZ+0x80], R3 ;  /* 0x00008003020075a7 */ /* 0x0022a400080011ff */
[----:B--2---:R-:W-:Y:S05]  /*9720*/  @!P0 NANOSLEEP.SYNCS 0x989680 ;  /* 0x009896800000895d */ /* 0x004fea0003900000 */
[----:B------:R-:W2:Y:S02]  /*9730*/  @!P0 SYNCS.PHASECHK.TRANS64 P0, [R2+URZ+0x80], R3 ;  /* 0x00008003020085a7 */ /* 0x000ea400080010ff */
[----:B--2---:R-:W-:Y:S05]  /*9740*/  @!P0 BRA `(.L_x_39) ;  /* 0xfffffffc00f08947 */ /* 0x004fea000383ffff */
[----:B------:R-:W-:Y:S05]  /*9750*/  BRA `(.L_x_151) ;  /* 0xffffff8800307947 */ /* 0x000fea000383ffff */
.L_x_43:
[----:B---3--:R-:W-:-:S07]  /*9760*/  MOV R0, UR4 ;  /* 0x0000000400007c02 */ /* 0x008fce0008000f00 */
.L_x_152:
[----:B-1----:R1:W2:Y:S02]  /*9770*/  SYNCS.PHASECHK.TRANS64.TRYWAIT P0, [R0+URZ], R2 ;  /* 0x00000002000075a7 */ /* 0x0022a400080011ff */
[----:B--2---:R-:W-:Y:S05]  /*9780*/  @!P0 NANOSLEEP.SYNCS 0x989680 ;  /* 0x009896800000895d */ /* 0x004fea0003900000 */
[----:B------:R-:W2:Y:S02]  /*9790*/  @!P0 SYNCS.PHASECHK.TRANS64 P0, [R0+URZ], R2 ;  /* 0x00000002000085a7 */ /* 0x000ea400080010ff */
[----:B--2---:R-:W-:Y:S05]  /*97a0*/  @!P0 BRA `(.L_x_152) ;  /* 0xfffffffc00f08947 */ /* 0x004fea000383ffff */
[----:B------:R-:W-:Y:S05]  /*97b0*/  BRA `(.L_x_153) ;  /* 0xffffff8c00a07947 */ /* 0x000fea000383ffff */
.L_x_44:
[----:B---3--:R-:W-:-:S07]  /*97c0*/  MOV R0, UR4 ;  /* 0x0000000400007c02 */ /* 0x008fce0008000f00 */
.L_x_154:
[----:B-1----:R1:W2:Y:S02]  /*97d0*/  SYNCS.PHASECHK.TRANS64.TRYWAIT P0, [R0+URZ], R2 ;  /* 0x00000002000075a7 */ /* 0x0022a400080011ff */
[----:B--2---:R-:W-:Y:S05]  /*97e0*/  @!P0 NANOSLEEP.SYNCS 0x989680 ;  /* 0x009896800000895d */ /* 0x004fea0003900000 */
[----:B------:R-:W2:Y:S02]  /*97f0*/  @!P0 SYNCS.PHASECHK.TRANS64 P0, [R0+URZ], R2 ;  /* 0x00000002000085a7 */ /* 0x000ea400080010ff */
[----:B--2---:R-:W-:Y:S05]  /*9800*/  @!P0 BRA `(.L_x_154) ;  /* 0xfffffffc00f08947 */ /* 0x004fea000383ffff */
[----:B------:R-:W-:Y:S05]  /*9810*/  BRA `(.L_x_155) ;  /* 0xffffff8c00ac7947 */ /* 0x000fea000383ffff */
.L_x_47:
[----:B-1----:R1:W2:Y:S02]  /*9820*/  SYNCS.PHASECHK.TRANS64.TRYWAIT P0, [R0+URZ+0xe0], R4 ;  /* 0x0000e004000075a7 */ /* 0x0022a400080011ff */
[----:B--2---:R-:W-:Y:S05]  /*9830*/  @!P0 NANOSLEEP.SYNCS 0x989680 ;  /* 0x009896800000895d */ /* 0x004fea0003900000 */
[----:B------:R-:W2:Y:S02]  /*9840*/  @!P0 SYNCS.PHASECHK.TRANS64 P0, [R0+URZ+0xe0], R4 ;  /* 0x0000e004000085a7 */ /* 0x000ea400080010ff */
[----:B--2---:R-:W-:Y:S05]  /*9850*/  @!P0 BRA `(.L_x_47) ;  /* 0xfffffffc00f08947 */ /* 0x004fea000383ffff */
[----:B------:R-:W-:Y:S05]  /*9860*/  BRA `(.L_x_156) ;  /* 0xffffff90000c7947 */ /* 0x000fea000383ffff */
.L_x_48:
[----:B------:R-:W-:-:S07]  /*9870*/  MOV R0, UR5 ;  /* 0x0000000500007c02 */ /* 0x000fce0008000f00 */
.L_x_157:
[----:B-1----:R1:W2:Y:S02]  /*9880*/  SYNCS.PHASECHK.TRANS64.TRYWAIT P0, [R0+URZ+0x90], R5 ;  /* 0x00009005000075a7 */ /* 0x0022a400080011ff */
[----:B--2---:R-:W-:Y:S05]  /*9890*/  @!P0 NANOSLEEP.SYNCS 0x989680 ;  /* 0x009896800000895d */ /* 0x004fea0003900000 */
[----:B------:R-:W2:Y:S02]  /*98a0*/  @!P0 SYNCS.PHASECHK.TRANS64 P0, [R0+URZ+0x90], R5 ;  /* 0x00009005000085a7 */ /* 0x000ea400080010ff */
[----:B--2---:R-:W-:Y:S05]  /*98b0*/  @!P0 BRA `(.L_x_157) ;  /* 0xfffffffc00f08947 */ /* 0x004fea000383ffff */
[----:B------:R-:W-:Y:S05]  /*98c0*/  BRA `(.L_x_158) ;  /* 0xffffff90001c7947 */ /* 0x000fea000383ffff */
.L_x_49:
[----:B-1----:R1:W2:Y:S02]  /*98d0*/  SYNCS.PHASECHK.TRANS64.TRYWAIT P1, [R0+URZ+0x80], R4 ;  /* 0x00008004000075a7 */ /* 0x0022a400080211ff */
[----:B--2---:R-:W-:Y:S05]  /*98e0*/  @!P1 NANOSLEEP.SYNCS 0x989680 ;  /* 0x009896800000995d */ /* 0x004fea0003900000 */
[----:B------:R-:W2:Y:S02]  /*98f0*/  @!P1 SYNCS.PHASECHK.TRANS64 P1, [R0+URZ+0x80], R4 ;  /* 0x00008004000095a7 */ /* 0x000ea400080210ff */
[----:B--2---:R-:W-:Y:S05]  /*9900*/  @!P1 BRA `(.L_x_49) ;  /* 0xfffffffc00f09947 */ /* 0x004fea000383ffff */
[----:B------:R-:W-:Y:S05]  /*9910*/  BRA `(.L_x_159) ;  /* 0xffffff90004c7947 */ /* 0x000fea000383ffff */
.L_x_52:
[----:B------:R-:W-:-:S07]  /*9920*/  MOV R0, UR5 ;  /* 0x0000000500007c02 */ /* 0x000fce0008000f00 */
.L_x_160:
[----:B-1----:R1:W2:Y:S02]  /*9930*/  SYNCS.PHASECHK.TRANS64.TRYWAIT P0, [R0+URZ+0x90], R2 ;  /* 0x00009002000075a7 */ /* 0x0022a400080011ff */
[----:B--2---:R-:W-:Y:S05]  /*9940*/  @!P0 NANOSLEEP.SYNCS 0x989680 ;  /* 0x009896800000895d */ /* 0x004fea0003900000 */
[----:B------:R-:W2:Y:S02]  /*9950*/  @!P0 SYNCS.PHASECHK.TRANS64 P0, [R0+URZ+0x90], R2 ;  /* 0x00009002000085a7 */ /* 0x000ea400080010ff */
[----:B--2---:R-:W-:Y:S05]  /*9960*/  @!P0 BRA `(.L_x_160) ;  /* 0xfffffffc00f08947 */ /* 0x004fea000383ffff */
[----:B------:R-:W-:Y:S05]  /*9970*/  BRA `(.L_x_51) ;  /* 0xffffff9000a07947 */ /* 0x000fea000383ffff */
.L_x_61:
[----:B-1----:R-:W-:-:S04]  /*9980*/  MOV R4, UR6 ;  /* 0x0000000600047c02 */ /* 0x002fc80008000f00 */
[----:B------:R1:W2:Y:S03]  /*9990*/  SYNCS.PHASECHK.TRANS64.TRYWAIT P0, [R4+URZ+0x8], R5 ;  /* 0x00000805040075a7 */ /* 0x0002a600080011ff */
[----:B--2---:R-:W-:Y:S05]  /*99a0*/  @!P0 NANOSLEEP.SYNCS 0x989680 ;  /* 0x009896800000895d */ /* 0x004fea0003900000 */
[----:B------:R-:W2:Y:S02]  /*99b0*/  @!P0 SYNCS.PHASECHK.TRANS64 P0, [R4+URZ+0x8], R5 ;  /* 0x00000805040085a7 */ /* 0x000ea400080010ff */
[----:B--2---:R-:W-:Y:S05]  /*99c0*/  @!P0 BRA `(.L_x_61) ;  /* 0xfffffffc00ec8947 */ /* 0x004fea000383ffff */
[----:B------:R-:W-:Y:S05]  /*99d0*/  BRA `(.L_x_60) ;  /* 0xffffff9400547947 */ /* 0x000fea000383ffff */
.L_x_63:
[----:B------:R-:W-:Y:S01]  /*99e0*/  BSSY B0, `(.L_x_161) ;  /* 0x0000006000007945 */ /* 0x000fe20003800000 */
[----:B------:R-:W-:-:S07]  /*99f0*/  MOV R15, 0xffffffff ;  /* 0xffffffff000f7802 */ /* 0x000fce0000000f00 */
[----:B-1---5:R-:W-:Y:S05]  /*9a00*/  WARPSYNC.COLLECTIVE R15, `(.L_x_162) ;  /* 0x000000000f0c7348 */ /* 0x022fea0003c00000 */
[----:B------:R-:W-:Y:S02]  /*9a10*/  ELECT P6, UR79, PT ;  /* 0x00000000004f782f */ /* 0x000fe400038c0000 */
[----:B------:R-:W-:Y:S01]  /*9a20*/  MOV R14, UR79 ;  /* 0x0000004f000e7c02 */ /* 0x000fe20008000f00 */
[----:B-1---5:R-:W-:Y:S10]  /*9a30*/  ENDCOLLECTIVE ;  /* 0x000000000000791b */ /* 0x022ff40003800000 */
.L_x_162:
[----:B------:R-:W-:Y:S05]  /*9a40*/  BSYNC B0 ;  /* 0x0000000000007941 */ /* 0x000fea0003800000 */
.L_x_161:
[----:B------:R-:W-:Y:S05]  /*9a50*/  BRA `(.L_x_163) ;  /* 0xffffff9400847947 */ /* 0x000fea000383ffff */
.L_x_65:
[----:B-1----:R-:W-:-:S04]  /*9a60*/  MOV R2, UR6 ;  /* 0x0000000600027c02 */ /* 0x002fc80008000f00 */
[----:B------:R1:W2:Y:S03]  /*9a70*/  SYNCS.PHASECHK.TRANS64.TRYWAIT P0, [R2+URZ+0x8], R3 ;  /* 0x00000803020075a7 */ /* 0x0002a600080011ff */
[----:B--2---:R-:W-:Y:S05]  /*9a80*/  @!P0 NANOSLEEP.SYNCS 0x989680 ;  /* 0x009896800000895d */ /* 0x004fea0003900000 */
[----:B------:R-:W2:Y:S02]  /*9a90*/  @!P0 SYNCS.PHASECHK.TRANS64 P0, [R2+URZ+0x8], R3 ;  /* 0x00000803020085a7 */ /* 0x000ea400080010ff */
[----:B--2---:R-:W-:Y:S05]  /*9aa0*/  @!P0 BRA `(.L_x_65) ;  /* 0xfffffffc00ec8947 */ /* 0x004fea000383ffff */
[----:B------:R-:W-:Y:S05]  /*9ab0*/  BRA `(.L_x_64) ;  /* 0xffffff9400887947 */ /* 0x000fea000383ffff */
.L_x_66:
[----:B-1----:R1:W2:Y:S02]  /*9ac0*/  SYNCS.PHASECHK.TRANS64.TRYWAIT P0, [R0+URZ+0x80], R4 ;  /* 0x00008004000075a7 */ /* 0x0022a400080011ff */
[----:B--2---:R-:W-:Y:S05]  /*9ad0*/  @!P0 NANOSLEEP.SYNCS 0x989680 ;  /* 0x009896800000895d */ /* 0x004fea0003900000 */
[----:B------:R-:W2:Y:S02]  /*9ae0*/  @!P0 SYNCS.PHASECHK.TRANS64 P0, [R0+URZ+0x80], R4 ;  /* 0x00008004000085a7 */ /* 0x000ea400080010ff */
[----:B--2---:R-:W-:Y:S05]  /*9af0*/  @!P0 BRA `(.L_x_66) ;  /* 0xfffffffc00f08947 */ /* 0x004fea000383ffff */
[----:B------:R-:W-:Y:S05]  /*9b00*/  BRA `(.L_x_164) ;  /* 0xffffff9800647947 */ /* 0x000fea000383ffff */
.L_x_68:
[----:B------:R-:W-:-:S07]  /*9b10*/  MOV R0, UR10 ;  /* 0x0000000a00007c02 */ /* 0x000fce0008000f00 */
.L_x_165:
[----:B-1----:R1:W2:Y:S02]  /*9b20*/  SYNCS.PHASECHK.TRANS64.TRYWAIT P0, [R0+URZ+0xc0], R4 ;  /* 0x0000c004000075a7 */ /* 0x0022a400080011ff */
[----:B--2---:R-:W-:Y:S05]  /*9b30*/  @!P0 NANOSLEEP.SYNCS 0x989680 ;  /* 0x009896800000895d */ /* 0x004fea0003900000 */
[----:B------:R-:W2:Y:S02]  /*9b40*/  @!P0 SYNCS.PHASECHK.TRANS64 P0, [R0+URZ+0xc0], R4 ;  /* 0x0000c004000085a7 */ /* 0x000ea400080010ff */
[----:B--2---:R-:W-:Y:S05]  /*9b50*/  @!P0 BRA `(.L_x_165) ;  /* 0xfffffffc00f08947 */ /* 0x004fea000383ffff */
[----:B------:R-:W-:Y:S05]  /*9b60*/  BRA `(.L_x_166) ;  /* 0xffffff9800b07947 */ /* 0x000fea000383ffff */
.L_x_71:
[----:B------:R-:W-:Y:S07]  /*9b70*/  MOV R0, UR9 ;  /* 0x0000000900007c02 */ /* 0x000fee0008000f00 */
.L_x_167:
[----:B-1----:R1:W2:Y:S02]  /*9b80*/  SYNCS.PHASECHK.TRANS64.TRYWAIT P0, [R0+URZ], R4 ;  /* 0x00000004000075a7 */ /* 0x0022a400080011ff */
[----:B--2---:R-:W-:Y:S05]  /*9b90*/  @!P0 NANOSLEEP.SYNCS 0x989680 ;  /* 0x009896800000895d */ /* 0x004fea0003900000 */
[----:B------:R-:W2:Y:S02]  /*9ba0*/  @!P0 SYNCS.PHASECHK.TRANS64 P0, [R0+URZ], R4 ;  /* 0x00000004000085a7 */ /* 0x000ea400080010ff */
[----:B--2---:R-:W-:Y:S05]  /*9bb0*/  @!P0 BRA `(.L_x_167) ;  /* 0xfffffffc00f08947 */ /* 0x004fea000383ffff */
[----:B------:R-:W-:Y:S05]  /*9bc0*/  BRA `(.L_x_70) ;  /* 0xffffff9800c47947 */ /* 0x000fea000383ffff */
.L_x_75:
[----:B-1----:R-:W-:-:S07]  /*9bd0*/  MOV R0, UR7 ;  /* 0x0000000700007c02 */ /* 0x002fce0008000f00 */
.L_x_168:
[----:B-1----:R1:W2:Y:S02]  /*9be0*/  SYNCS.PHASECHK.TRANS64.TRYWAIT P0, [R0+URZ], R2 ;  /* 0x00000002000075a7 */ /* 0x0022a400080011ff */
[----:B--2---:R-:W-:Y:S05]  /*9bf0*/  @!P0 NANOSLEEP.SYNCS 0x989680 ;  /* 0x009896800000895d */ /* 0x004fea0003900000 */
[----:B------:R-:W2:Y:S02]  /*9c00*/  @!P0 SYNCS.PHASECHK.TRANS64 P0, [R0+URZ], R2 ;  /* 0x00000002000085a7 */ /* 0x000ea400080010ff */
[----:B--2---:R-:W-:Y:S05]  /*9c10*/  @!P0 BRA `(.L_x_168) ;  /* 0xfffffffc00f08947 */ /* 0x004fea000383ffff */
[----:B------:R-:W-:Y:S05]  /*9c20*/  BRA `(.L_x_169) ;  /* 0xffffff9c00907947 */ /* 0x000fea000383ffff */
.L_x_76:
[----:B------:R-:W-:-:S07]  /*9c30*/  MOV R0, UR7 ;  /* 0x0000000700007c02 */ /* 0x000fce0008000f00 */
.L_x_170:
[----:B-1----:R1:W2:Y:S02]  /*9c40*/  SYNCS.PHASECHK.TRANS64.TRYWAIT P0, [R0+URZ], R3 ;  /* 0x00000003000075a7 */ /* 0x0022a400080011ff */
[----:B--2---:R-:W-:Y:S05]  /*9c50*/  @!P0 NANOSLEEP.SYNCS 0x989680 ;  /* 0x009896800000895d */ /* 0x004fea0003900000 */
[----:B------:R-:W2:Y:S02]  /*9c60*/  @!P0 SYNCS.PHASECHK.TRANS64 P0, [R0+URZ], R3 ;  /* 0x00000003000085a7 */ /* 0x000ea400080010ff */
[----:B--2---:R-:W-:Y:S05]  /*9c70*/  @!P0 BRA `(.L_x_170) ;  /* 0xfffffffc00f08947 */ /* 0x004fea000383ffff */
[----:B------:R-:W-:Y:S05]  /*9c80*/  BRA `(.L_x_171) ;  /* 0xffffff9c009c7947 */ /* 0x000fea000383ffff */
.L_x_77:
[----:B------:R-:W-:-:S07]  /*9c90*/  MOV R0, UR7 ;  /* 0x0000000700007c02 */ /* 0x000fce0008000f00 */
.L_x_172:
[----:B-1----:R1:W2:Y:S02]  /*9ca0*/  SYNCS.PHASECHK.TRANS64.TRYWAIT P0, [R0+URZ], R3 ;  /* 0x00000003000075a7 */ /* 0x0022a400080011ff */
[----:B--2---:R-:W-:Y:S05]  /*9cb0*/  @!P0 NANOSLEEP.SYNCS 0x989680 ;  /* 0x009896800000895d */ /* 0x004fea0003900000 */
[----:B------:R-:W2:Y:S02]  /*9cc0*/  @!P0 SYNCS.PHASECHK.TRANS64 P0, [R0+URZ], R3 ;  /* 0x00000003000085a7 */ /* 0x000ea400080010ff */
[----:B--2---:R-:W-:Y:S05]  /*9cd0*/  @!P0 BRA `(.L_x_172) ;  /* 0xfffffffc00f08947 */ /* 0x004fea000383ffff */
[----:B------:R-:W-:Y:S05]  /*9ce0*/  BRA `(.L_x_173) ;  /* 0xffffff9c00a87947 */ /* 0x000fea000383ffff */
.L_x_80:
[----:B------:R-:W-:-:S07]  /*9cf0*/  MOV R0, UR8 ;  /* 0x0000000800007c02 */ /* 0x000fce0008000f00 */
.L_x_174:
[----:B-1----:R1:W2:Y:S02]  /*9d00*/  SYNCS.PHASECHK.TRANS64.TRYWAIT P1, [R0+URZ+0x100], R2 ;  /* 0x00010002000075a7 */ /* 0x0022a400080211ff */
[----:B--2---:R-:W-:Y:S05]  /*9d10*/  @!P1 NANOSLEEP.SYNCS 0x989680 ;  /* 0x009896800000995d */ /* 0x004fea0003900000 */
[----:B------:R-:W2:Y:S02]  /*9d20*/  @!P1 SYNCS.PHASECHK.TRANS64 P1, [R0+URZ+0x100], R2 ;  /* 0x00010002000095a7 */ /* 0x000ea400080210ff */
[----:B--2---:R-:W-:Y:S05]  /*9d30*/  @!P1 BRA `(.L_x_174) ;  /* 0xfffffffc00f09947 */ /* 0x004fea000383ffff */
[----:B------:R-:W-:Y:S05]  /*9d40*/  BRA `(.L_x_175) ;  /* 0xffffff9c00f47947 */ /* 0x000fea000383ffff */
.L_x_85:
[----:B--2---:R2:W4:Y:S02]  /*9d50*/  SYNCS.PHASECHK.TRANS64.TRYWAIT P0, [R0+URZ+0x80], R2 ;  /* 0x00008002000075a7 */ /* 0x00452400080011ff */
[----:B----4-:R-:W-:Y:S05]  /*9d60*/  @!P0 NANOSLEEP.SYNCS 0x989680 ;  /* 0x009896800000895d */ /* 0x010fea0003900000 */
[----:B------:R-:W4:Y:S02]  /*9d70*/  @!P0 SYNCS.PHASECHK.TRANS64 P0, [R0+URZ+0x80], R2 ;  /* 0x00008002000085a7 */ /* 0x000f2400080010ff */
[----:B----4-:R-:W-:Y:S05]  /*9d80*/  @!P0 BRA `(.L_x_85) ;  /* 0xfffffffc00f08947 */ /* 0x010fea000383ffff */
[----:B------:R-:W-:Y:S05]  /*9d90*/  BRA `(.L_x_176) ;  /* 0xffffffa400087947 */ /* 0x000fea000383ffff */
.L_x_88:
[----:B------:R-:W-:Y:S07]  /*9da0*/  MOV R0, UR7 ;  /* 0x0000000700007c02 */ /* 0x000fee0008000f00 */
.L_x_177:
[----:B--2---:R2:W4:Y:S02]  /*9db0*/  SYNCS.PHASECHK.TRANS64.TRYWAIT P0, [R0+URZ+0x78], R2 ;  /* 0x00007802000075a7 */ /* 0x00452400080011ff */
[----:B----4-:R-:W-:Y:S05]  /*9dc0*/  @!P0 NANOSLEEP.SYNCS 0x989680 ;  /* 0x009896800000895d */ /* 0x010fea0003900000 */
[----:B------:R-:W4:Y:S02]  /*9dd0*/  @!P0 SYNCS.PHASECHK.TRANS64 P0, [R0+URZ+0x78], R2 ;  /* 0x00007802000085a7 */ /* 0x000f2400080010ff */
[----:B----4-:R-:W-:Y:S05]  /*9de0*/  @!P0 BRA `(.L_x_177) ;  /* 0xfffffffc00f08947 */ /* 0x010fea000383ffff */
[----:B------:R-:W-:Y:S05]  /*9df0*/  BRA `(.L_x_87) ;  /* 0xffffffa400e87947 */ /* 0x000fea000383ffff */
.L_x_91:
[----:B------:R-:W-:Y:S07]  /*9e00*/  MOV R0, UR7 ;  /* 0x0000000700007c02 */ /* 0x000fee0008000f00 */
.L_x_178:
[----:B-1----:R1:W2:Y:S02]  /*9e10*/  SYNCS.PHASECHK.TRANS64.TRYWAIT P0, [R0+URZ+0x50], R14 ;  /* 0x0000500e000075a7 */ /* 0x0022a400080011ff */
[----:B--2---:R-:W-:Y:S05]  /*9e20*/  @!P0 NANOSLEEP.SYNCS 0x989680 ;  /* 0x009896800000895d */ /* 0x004fea0003900000 */
[----:B------:R-:W2:Y:S02]  /*9e30*/  @!P0 SYNCS.PHASECHK.TRANS64 P0, [R0+URZ+0x50], R14 ;  /* 0x0000500e000085a7 */ /* 0x000ea400080010ff */
[----:B--2---:R-:W-:Y:S05]  /*9e40*/  @!P0 BRA `(.L_x_178) ;  /* 0xfffffffc00f08947 */ /* 0x004fea000383ffff */
[----:B------:R-:W-:Y:S05]  /*9e50*/  BRA `(.L_x_179) ;  /* 0xffffffa800607947 */ /* 0x000fea000383ffff */
.L_x_92:
[----:B------:R-:W-:Y:S07]  /*9e60*/  MOV R0, UR7 ;  /* 0x0000000700007c02 */ /* 0x000fee0008000f00 */
.L_x_180:
[----:B-1----:R1:W2:Y:S02]  /*9e70*/  SYNCS.PHASECHK.TRANS64.TRYWAIT P0, [R0+URZ+0x58], R14 ;  /* 0x0000580e000075a7 */ /* 0x0022a400080011ff */
[----:B--2---:R-:W-:Y:S05]  /*9e80*/  @!P0 NANOSLEEP.SYNCS 0x989680 ;  /* 0x009896800000895d */ /* 0x004fea0003900000 */
[----:B------:R-:W2:Y:S02]  /*9e90*/  @!P0 SYNCS.PHASECHK.TRANS64 P0, [R0+URZ+0x58], R14 ;  /* 0x0000580e000085a7 */ /* 0x000ea400080010ff */
[----:B--2---:R-:W-:Y:S05]  /*9ea0*/  @!P0 BRA `(.L_x_180) ;  /* 0xfffffffc00f08947 */ /* 0x004fea000383ffff */
[----:B------:R-:W-:Y:S05]  /*9eb0*/  BRA `(.L_x_181) ;  /* 0xffffffa800b87947 */ /* 0x000fea000383ffff */
.L_x_93:
[----:B------:R-:W-:Y:S07]  /*9ec0*/  MOV R0, UR7 ;  /* 0x0000000700007c02 */ /* 0x000fee0008000f00 */
.L_x_182:
[----:B-1----:R1:W2:Y:S02]  /*9ed0*/  SYNCS.PHASECHK.TRANS64.TRYWAIT P0, [R0+URZ+0x60], R14 ;  /* 0x0000600e000075a7 */ /* 0x0022a400080011ff */
[----:B--2---:R-:W-:Y:S05]  /*9ee0*/  @!P0 NANOSLEEP.SYNCS 0x989680 ;  /* 0x009896800000895d */ /* 0x004fea0003900000 */
[----:B------:R-:W2:Y:S02]  /*9ef0*/  @!P0 SYNCS.PHASECHK.TRANS64 P0, [R0+URZ+0x60], R14 ;  /* 0x0000600e000085a7 */ /* 0x000ea400080010ff */
[----:B--2---:R-:W-:Y:S05]  /*9f00*/  @!P0 BRA `(.L_x_182) ;  /* 0xfffffffc00f08947 */ /* 0x004fea000383ffff */
[----:B------:R-:W-:Y:S05]  /*9f10*/  BRA `(.L_x_183) ;  /* 0xffffffac00147947 */ /* 0x000fea000383ffff */
.L_x_94:
[----:B------:R-:W-:Y:S07]  /*9f20*/  MOV R0, UR7 ;  /* 0x0000000700007c02 */ /* 0x000fee0008000f00 */
.L_x_184:
[----:B-1----:R1:W2:Y:S02]  /*9f30*/  SYNCS.PHASECHK.TRANS64.TRYWAIT P0, [R0+URZ+0x68], R14 ;  /* 0x0000680e000075a7 */ /* 0x0022a400080011ff */
[----:B--2---:R-:W-:Y:S05]  /*9f40*/  @!P0 NANOSLEEP.SYNCS 0x989680 ;  /* 0x009896800000895d */ /* 0x004fea0003900000 */
[----:B------:R-:W2:Y:S02]  /*9f50*/  @!P0 SYNCS.PHASECHK.TRANS64 P0, [R0+URZ+0x68], R14 ;  /* 0x0000680e000085a7 */ /* 0x000ea400080010ff */
[----:B--2---:R-:W-:Y:S05]  /*9f60*/  @!P0 BRA `(.L_x_184) ;  /* 0xfffffffc00f08947 */ /* 0x004fea000383ffff */
[----:B------:R-:W-:Y:S05]  /*9f70*/  BRA `(.L_x_185) ;  /* 0xffffffac00b47947 */ /* 0x000fea000383ffff */
.L_x_96:
[----:B------:R-:W-:-:S07]  /*9f80*/  MOV R0, UR7 ;  /* 0x0000000700007c02 */ /* 0x000fce0008000f00 */
.L_x_186:
[----:B-1----:R1:W4:Y:S02]  /*9f90*/  SYNCS.PHASECHK.TRANS64.TRYWAIT P0, [R0+URZ+0x50], R2 ;  /* 0x00005002000075a7 */ /* 0x00232400080011ff */
[----:B----4-:R-:W-:Y:S05]  /*9fa0*/  @!P0 NANOSLEEP.SYNCS 0x989680 ;  /* 0x009896800000895d */ /* 0x010fea0003900000 */
[----:B------:R-:W4:Y:S02]  /*9fb0*/  @!P0 SYNCS.PHASECHK.TRANS64 P0, [R0+URZ+0x50], R2 ;  /* 0x00005002000085a7 */ /* 0x000f2400080010ff */
[----:B----4-:R-:W-:Y:S05]  /*9fc0*/  @!P0 BRA `(.L_x_186) ;  /* 0xfffffffc00f08947 */ /* 0x010fea000383ffff */
[----:B------:R-:W-:Y:S05]  /*9fd0*/  BRA `(.L_x_187) ;  /* 0xffffffb0003c7947 */ /* 0x000fea000383ffff */
.L_x_97:
[----:B-1----:R-:W-:-:S07]  /*9fe0*/  MOV R0, UR7 ;  /* 0x0000000700007c02 */ /* 0x002fce0008000f00 */
.L_x_188:
[----:B-1----:R1:W4:Y:S02]  /*9ff0*/  SYNCS.PHASECHK.TRANS64.TRYWAIT P0, [R0+URZ+0x58], R2 ;  /* 0x00005802000075a7 */ /* 0x00232400080011ff */
[----:B----4-:R-:W-:Y:S05]  /*a000*/  @!P0 NANOSLEEP.SYNCS 0x989680 ;  /* 0x009896800000895d */ /* 0x010fea0003900000 */
[----:B------:R-:W4:Y:S02]  /*a010*/  @!P0 SYNCS.PHASECHK.TRANS64 P0, [R0+URZ+0x58], R2 ;  /* 0x00005802000085a7 */ /* 0x000f2400080010ff */
[----:B----4-:R-:W-:Y:S05]  /*a020*/  @!P0 BRA `(.L_x_188) ;  /* 0xfffffffc00f08947 */ /* 0x010fea000383ffff */
[----:B------:R-:W-:Y:S05]  /*a030*/  BRA `(.L_x_189) ;  /* 0xffffffb0002c7947 */ /* 0x000fea000383ffff */
.L_x_98:
[----:B-1----:R-:W-:-:S07]  /*a040*/  MOV R0, UR7 ;  /* 0x0000000700007c02 */ /* 0x002fce0008000f00 */
.L_x_190:
[----:B-1----:R1:W4:Y:S02]  /*a050*/  SYNCS.PHASECHK.TRANS64.TRYWAIT P0, [R0+URZ+0x60], R2 ;  /* 0x00006002000075a7 */ /* 0x00232400080011ff */
[----:B----4-:R-:W-:Y:S05]  /*a060*/  @!P0 NANOSLEEP.SYNCS 0x989680 ;  /* 0x009896800000895d */ /* 0x010fea0003900000 */
[----:B------:R-:W4:Y:S02]  /*a070*/  @!P0 SYNCS.PHASECHK.TRANS64 P0, [R0+URZ+0x60], R2 ;  /* 0x00006002000085a7 */ /* 0x000f2400080010ff */
[----:B----4-:R-:W-:Y:S05]  /*a080*/  @!P0 BRA `(.L_x_190) ;  /* 0xfffffffc00f08947 */ /* 0x010fea000383ffff */
[----:B------:R-:W-:Y:S05]  /*a090*/  BRA `(.L_x_191) ;  /* 0xffffffb0001c7947 */ /* 0x000fea000383ffff */
.L_x_100:
[----:B--2---:R2:W3:Y:S02]  /*a0a0*/  SYNCS.PHASECHK.TRANS64.TRYWAIT P0, [R0+URZ+0x80], R2 ;  /* 0x00008002000075a7 */ /* 0x0044e400080011ff */
[----:B---3--:R-:W-:Y:S05]  /*a0b0*/  @!P0 NANOSLEEP.SYNCS 0x989680 ;  /* 0x009896800000895d */ /* 0x008fea0003900000 */
[----:B------:R-:W3:Y:S02]  /*a0c0*/  @!P0 SYNCS.PHASECHK.TRANS64 P0, [R0+URZ+0x80], R2 ;  /* 0x00008002000085a7 */ /* 0x000ee400080010ff */
[----:B---3--:R-:W-:Y:S05]  /*a0d0*/  @!P0 BRA `(.L_x_100) ;  /* 0xfffffffc00f08947 */ /* 0x008fea000383ffff */
[----:B------:R-:W-:Y:S05]  /*a0e0*/  BRA `(.L_x_192) ;  /* 0xffffffb000f87947 */ /* 0x000fea000383ffff */
.L_x_111:
[----:B-1----:R-:W-:Y:S04]  /*a0f0*/  MOV R2, UR48 ;  /* 0x0000003000027c02 */ /* 0x002fe80008000f00 */
[----:B------:R1:W3:Y:S03]  /*a100*/  SYNCS.PHASECHK.TRANS64.TRYWAIT P1, [R2+URZ+0x30], R3 ;  /* 0x00003003020075a7 */ /* 0x0002e600080211ff */
[----:B---3--:R-:W-:Y:S05]  /*a110*/  @!P1 NANOSLEEP.SYNCS 0x989680 ;  /* 0x009896800000995d */ /* 0x008fea0003900000 */
[----:B------:R-:W3:Y:S02]  /*a120*/  @!P1 SYNCS.PHASECHK.TRANS64 P1, [R2+URZ+0x30], R3 ;  /* 0x00003003020095a7 */ /* 0x000ee400080210ff */
[----:B---3--:R-:W-:Y:S05]  /*a130*/  @!P1 BRA `(.L_x_111) ;  /* 0xfffffffc00ec9947 */ /* 0x008fea000383ffff */
[----:B------:R-:W-:Y:S05]  /*a140*/  BRA `(.L_x_110) ;  /* 0xffffffc000047947 */ /* 0x000fea000383ffff */
.L_x_113:
[----:B-1----:R1:W4:Y:S02]  /*a150*/  SYNCS.PHASECHK.TRANS64.TRYWAIT P0, [R112+URZ+0xa0], R0 ;  /* 0x0000a000700075a7 */ /* 0x00232400080011ff */
[----:B----4-:R-:W-:Y:S05]  /*a160*/  @!P0 NANOSLEEP.SYNCS 0x989680 ;  /* 0x009896800000895d */ /* 0x010fea0003900000 */
[----:B------:R-:W4:Y:S02]  /*a170*/  @!P0 SYNCS.PHASECHK.TRANS64 P0, [R112+URZ+0xa0], R0 ;  /* 0x0000a000700085a7 */ /* 0x000f2400080010ff */
[----:B----4-:R-:W-:Y:S05]  /*a180*/  @!P0 BRA `(.L_x_113) ;  /* 0xfffffffc00f08947 */ /* 0x010fea000383ffff */
[----:B------:R-:W-:Y:S05]  /*a190*/  BRA `(.L_x_112) ;  /* 0xffffffc0002c7947 */ /* 0x000fea000383ffff */
.L_x_122:
[----:B--2---:R2:W4:Y:S02]  /*a1a0*/  SYNCS.PHASECHK.TRANS64.TRYWAIT P0, [R2+URZ+0x30], R0 ;  /* 0x00003000020075a7 */ /* 0x00452400080011ff */
[----:B----4-:R-:W-:Y:S05]  /*a1b0*/  @!P0 NANOSLEEP.SYNCS 0x989680 ;  /* 0x009896800000895d */ /* 0x010fea0003900000 */
[----:B------:R-:W4:Y:S02]  /*a1c0*/  @!P0 SYNCS.PHASECHK.TRANS64 P0, [R2+URZ+0x30], R0 ;  /* 0x00003000020085a7 */ /* 0x000f2400080010ff */
[----:B----4-:R-:W-:Y:S05]  /*a1d0*/  @!P0 BRA `(.L_x_122) ;  /* 0xfffffffc00f08947 */ /* 0x010fea000383ffff */
[----:B------:R-:W-:Y:S05]  /*a1e0*/  BRA `(.L_x_121) ;  /* 0xffffffcc00187947 */ /* 0x000fea000383ffff */
.L_x_130:
[----:B--2---:R2:W4:Y:S02]  /*a1f0*/  SYNCS.PHASECHK.TRANS64.TRYWAIT P0, [R0+URZ+0x30], R6 ;  /* 0x00003006000075a7 */ /* 0x00452400080011ff */
[----:B----4-:R-:W-:Y:S05]  /*a200*/  @!P0 NANOSLEEP.SYNCS 0x989680 ;  /* 0x009896800000895d */ /* 0x010fea0003900000 */
[----:B------:R-:W4:Y:S02]  /*a210*/  @!P0 SYNCS.PHASECHK.TRANS64 P0, [R0+URZ+0x30], R6 ;  /* 0x00003006000085a7 */ /* 0x000f2400080010ff */
[----:B----4-:R-:W-:Y:S05]  /*a220*/  @!P0 BRA `(.L_x_130) ;  /* 0xfffffffc00f08947 */ /* 0x010fea000383ffff */
[----:B------:R-:W-:Y:S05]  /*a230*/  BRA `(.L_x_129) ;  /* 0xffffffd8002c7947 */ /* 0x000fea000383ffff */
.L_x_138:
[----:B--2---:R2:W4:Y:S02]  /*a240*/  SYNCS.PHASECHK.TRANS64.TRYWAIT P0, [R0+URZ+0x30], R5 ;  /* 0x00003005000075a7 */ /* 0x00452400080011ff */
[----:B----4-:R-:W-:Y:S05]  /*a250*/  @!P0 NANOSLEEP.SYNCS 0x989680 ;  /* 0x009896800000895d */ /* 0x010fea0003900000 */
[----:B------:R-:W4:Y:S02]  /*a260*/  @!P0 SYNCS.PHASECHK.TRANS64 P0, [R0+URZ+0x30], R5 ;  /* 0x00003005000085a7 */ /* 0x000f2400080010ff */
[----:B----4-:R-:W-:Y:S05]  /*a270*/  @!P0 BRA `(.L_x_138) ;  /* 0xfffffffc00f08947 */ /* 0x010fea000383ffff */
[----:B------:R-:W-:Y:S05]  /*a280*/  BRA `(.L_x_137) ;  /* 0xffffffe400407947 */ /* 0x000fea000383ffff */
        .weak           $__internal_0_$__cuda_sm10x_tcgen05_guardrail_trap_col_being_dealloced_not_returned_by_alloc
        .type           $__internal_0_$__cuda_sm10x_tcgen05_guardrail_trap_col_being_dealloced_not_returned_by_alloc,@function
        .size           $__internal_0_$__cuda_sm10x_tcgen05_guardrail_trap_col_being_dealloced_not_returned_by_alloc,($__internal_1_$__cuda_sm10x_tcgen05_guardrail_trap_phase_invalid_during_alloc - $__internal_0_$__cuda_sm10x_tcgen05_guardrail_trap_col_being_dealloced_not_returned_by_alloc)
$__internal_0_$__cuda_sm10x_tcgen05_guardrail_trap_col_being_dealloced_not_returned_by_alloc:
[----:B------:R-:W-:Y:S05]  /*a290*/  BPT.TRAP 0x1 ;  /* 0x000000040000795c */ /* 0x000fea0000300000 */
[----:B------:R-:W-:-:S04]  /*a2a0*/  HFMA2 R3, -RZ, RZ, 0, 0 ;  /* 0x00000000ff037431 */ /* 0x000fc800000001ff */
[----:B------:R-:W-:Y:S05]  /*a2b0*/  RET.REL.NODEC R2 `(_ZN7cutlass13device_kernelINS_4gemm6kernel13GemmUniversalIN4cute5tupleIJiiiiEEENS1_10collective13CollectiveMmaINS1_35MainloopSm100TmaUmmaWarpSpecializedILi3ELi2ELi4ENS5_IJNS4_1CILi2EEENSA_ILi1EEESC_EEEEENS5_IJNSA_ILi128EEENSA_ILi256EEENSA_ILi32EEEEEENS_10bfloat16_tENS5_IJlSC_lEEESJ_SK_NS4_8TiledMMAINS4_8MMA_AtomIJNS4_26SM100_MMA_F16BF16_2x1SM_SSISJ_SJ_fLi128ELi256ELNS4_4UMMA5MajorE0ELSP_0ELNSO_7ScaleInE0ELSQ_0EEEEEENS4_6LayoutINS5_IJSC_SC_SC_EEENS5_IJNSA_ILi0EEESV_SV_EEEEENS5_IJNS4_10UnderscoreESY_SY_EEEEENS4_18SM100_TMA_2SM_LOADENS4_14ComposedLayoutINS4_7SwizzleILi2ELi4ELi3EEENS4_18smem_ptr_flag_bitsILi16EEENST_INS5_IJNSA_ILi8EEESH_EEENS5_IJSH_SC_EEEEEEEvNS4_8identityES11_S1B_vS1C_EENS_8epilogue10collective18CollectiveEpilogueINS1E_23Sm100TmaWarpSpecializedILi4ELi2ELi32ELb1ELb0EEEJNS5_IJNSA_ILi64EEESG_SH_EEENS5_IJNST_IS1J_SC_EENST_INS5_IJSH_SB_EEENS5_IJSC_SF_EEEEEEEESJ_SK_SJ_SK_NS1E_6fusion15FusionCallbacksIS1I_NS1Q_17LinearCombinationISJ_fSJ_fLNS_15FloatRoundStyleE2EEES1K_S1P_JEEENS4_5SM1004TMEM4LOAD26SM100_TMEM_LOAD_32dp32b32xENS4_13SM90_TMA_LOADES1B_NS4_39AutoVectorizingCopyWithAssumedAlignmentILi128EEENS4_14SM90_TMA_STOREES1B_S22_S22_EEEvvEEEEvNT_6ParamsE) ;  /* 0xffffff5c02507950 */ /* 0x000fea0003c3ffff */
        .weak           $__internal_1_$__cuda_sm10x_tcgen05_guardrail_trap_phase_invalid_during_alloc
        .type           $__internal_1_$__cuda_sm10x_tcgen05_guardrail_trap_phase_invalid_during_alloc,@function
        .size           $__internal_1_$__cuda_sm10x_tcgen05_guardrail_trap_phase_invalid_during_alloc,($__internal_2_$__cuda_sm10x_tcgen05_guardrail_trap_unallocated_columns_being_dealloced - $__internal_1_$__cuda_sm10x_tcgen05_guardrail_trap_phase_invalid_during_alloc)
$__internal_1_$__cuda_sm10x_tcgen05_guardrail_trap_phase_invalid_during_alloc:
[----:B------:R-:W-:Y:S05]  /*a2c0*/  BPT.TRAP 0x1 ;  /* 0x000000040000795c */ /* 0x000fea0000300000 */
[----:B------:R-:W-:-:S04]  /*a2d0*/  MOV R3, 0x0 ;  /* 0x0000000000037802 */ /* 0x000fc80000000f00 */
[----:B------:R-:W-:Y:S05]  /*a2e0*/  RET.REL.NODEC R2 `(_ZN7cutlass13device_kernelINS_4gemm6kernel13GemmUniversalIN4cute5tupleIJiiiiEEENS1_10collective13CollectiveMmaINS1_35MainloopSm100TmaUmmaWarpSpecializedILi3ELi2ELi4ENS5_IJNS4_1CILi2EEENSA_ILi1EEESC_EEEEENS5_IJNSA_ILi128EEENSA_ILi256EEENSA_ILi32EEEEEENS_10bfloat16_tENS5_IJlSC_lEEESJ_SK_NS4_8TiledMMAINS4_8MMA_AtomIJNS4_26SM100_MMA_F16BF16_2x1SM_SSISJ_SJ_fLi128ELi256ELNS4_4UMMA5MajorE0ELSP_0ELNSO_7ScaleInE0ELSQ_0EEEEEENS4_6LayoutINS5_IJSC_SC_SC_EEENS5_IJNSA_ILi0EEESV_SV_EEEEENS5_IJNS4_10UnderscoreESY_SY_EEEEENS4_18SM100_TMA_2SM_LOADENS4_14ComposedLayoutINS4_7SwizzleILi2ELi4ELi3EEENS4_18smem_ptr_flag_bitsILi16EEENST_INS5_IJNSA_ILi8EEESH_EEENS5_IJSH_SC_EEEEEEEvNS4_8identityES11_S1B_vS1C_EENS_8epilogue10collective18CollectiveEpilogueINS1E_23Sm100TmaWarpSpecializedILi4ELi2ELi32ELb1ELb0EEEJNS5_IJNSA_ILi64EEESG_SH_EEENS5_IJNST_IS1J_SC_EENST_INS5_IJSH_SB_EEENS5_IJSC_SF_EEEEEEEESJ_SK_SJ_SK_NS1E_6fusion15FusionCallbacksIS1I_NS1Q_17LinearCombinationISJ_fSJ_fLNS_15FloatRoundStyleE2EEES1K_S1P_JEEENS4_5SM1004TMEM4LOAD26SM100_TMEM_LOAD_32dp32b32xENS4_13SM90_TMA_LOADES1B_NS4_39AutoVectorizingCopyWithAssumedAlignmentILi128EEENS4_14SM90_TMA_STOREES1B_S22_S22_EEEvvEEEEvNT_6ParamsE) ;  /* 0xffffff5c02447950 */ /* 0x000fea0003c3ffff */
        .weak           $__internal_2_$__cuda_sm10x_tcgen05_guardrail_trap_unallocated_columns_being_dealloced
        .type           $__internal_2_$__cuda_sm10x_tcgen05_guardrail_trap_unallocated_columns_being_dealloced,@function
        .size           $__internal_2_$__cuda_sm10x_tcgen05_guardrail_trap_unallocated_columns_being_dealloced,(.L_x_194 - $__internal_2_$__cuda_sm10x_tcgen05_guardrail_trap_unallocated_columns_being_dealloced)
$__internal_2_$__cuda_sm10x_tcgen05_guardrail_trap_unallocated_columns_being_dealloced:
[----:B------:R-:W-:Y:S05]  /*a2f0*/  BPT.TRAP 0x1 ;  /* 0x000000040000795c */ /* 0x000fea0000300000 */
[----:B------:R-:W-:-:S04]  /*a300*/  HFMA2 R3, -RZ, RZ, 0, 0 ;  /* 0x00000000ff037431 */ /* 0x000fc800000001ff */
[----:B------:R-:W-:Y:S05]  /*a310*/  RET.REL.NODEC R2 `(_ZN7cutlass13device_kernelINS_4gemm6kernel13GemmUniversalIN4cute5tupleIJiiiiEEENS1_10collective13CollectiveMmaINS1_35MainloopSm100TmaUmmaWarpSpecializedILi3ELi2ELi4ENS5_IJNS4_1CILi2EEENSA_ILi1EEESC_EEEEENS5_IJNSA_ILi128EEENSA_ILi256EEENSA_ILi32EEEEEENS_10bfloat16_tENS5_IJlSC_lEEESJ_SK_NS4_8TiledMMAINS4_8MMA_AtomIJNS4_26SM100_MMA_F16BF16_2x1SM_SSISJ_SJ_fLi128ELi256ELNS4_4UMMA5MajorE0ELSP_0ELNSO_7ScaleInE0ELSQ_0EEEEEENS4_6LayoutINS5_IJSC_SC_SC_EEENS5_IJNSA_ILi0EEESV_SV_EEEEENS5_IJNS4_10UnderscoreESY_SY_EEEEENS4_18SM100_TMA_2SM_LOADENS4_14ComposedLayoutINS4_7SwizzleILi2ELi4ELi3EEENS4_18smem_ptr_flag_bitsILi16EEENST_INS5_IJNSA_ILi8EEESH_EEENS5_IJSH_SC_EEEEEEEvNS4_8identityES11_S1B_vS1C_EENS_8epilogue10collective18CollectiveEpilogueINS1E_23Sm100TmaWarpSpecializedILi4ELi2ELi32ELb1ELb0EEEJNS5_IJNSA_ILi64EEESG_SH_EEENS5_IJNST_IS1J_SC_EENST_INS5_IJSH_SB_EEENS5_IJSC_SF_EEEEEEEESJ_SK_SJ_SK_NS1E_6fusion15FusionCallbacksIS1I_NS1Q_17LinearCombinationISJ_fSJ_fLNS_15FloatRoundStyleE2EEES1K_S1P_JEEENS4_5SM1004TMEM4LOAD26SM100_TMEM_LOAD_32dp32b32xENS4_13SM90_TMA_LOADES1B_NS4_39AutoVectorizingCopyWithAssumedAlignmentILi128EEENS4_14SM90_TMA_STOREES1B_S22_S22_EEEvvEEEEvNT_6ParamsE) ;  /* 0xffffff5c02387950 */ /* 0x000fea0003c3ffff */
.L_x_193:
[----:B------:R-:W-:-:S00]  /*a320*/  BRA `(.L_x_193) ;  /* 0xfffffffc00fc7947 */ /* 0x000fc0000383ffff */
[----:B------:R-:W-:-:S00]  /*a330*/  NOP ;  /* 0x0000000000007918 */ /* 0x000fc00000000000 */
        /* <DEDUP_REMOVED lines=12> */
.L_x_194:


//--------------------- .nv.global.init           --------------------------
	.section	.nv.global.init,"aw",@progbits
.nv.global.init:
	.type		$str$27,@object
	.size		$str$27,($str$28 - $str$27)
$str$27:
        /*0000*/ 	.byte	0x28, 0x61, 0x64, 0x64, 0x72, 0x65, 0x73, 0x73, 0x20, 0x26, 0x20, 0x6d, 0x61, 0x73, 0x6b, 0x29
        /*0010*/ 	.byte	0x20, 0x3d, 0x3d, 0x20, 0x30, 0x00
	.type		$str$28,@object
	.size		$str$28,($str$26 - $str$28)
$str$28:
        /*0016*/ 	.byte	0x2f, 0x74, 0x6d, 0x70, 0x2f, 0x63, 0x75, 0x74, 0x6c, 0x61, 0x73, 0x73, 0x5f, 0x73, 0x77, 0x65
        /*0026*/ 	.byte	0x65, 0x70, 0x5f, 0x73, 0x72, 0x63, 0x2f, 0x69, 0x6e, 0x63, 0x6c, 0x75, 0x64, 0x65, 0x2f, 0x63
        /*0036*/ 	.byte	0x75, 0x74, 0x65, 0x2f, 0x70, 0x6f, 0x69, 0x6e, 0x74, 0x65, 0x72, 0x5f, 0x66, 0x6c, 0x61, 0x67
        /*0046*/ 	.byte	0x67, 0x65, 0x64, 0x2e, 0x68, 0x70, 0x70, 0x00
	.type		$str$26,@object
	.size		$str$26,($str$25 - $str$26)
$str$26:
        /*004e*/ 	.byte	0x2f, 0x74, 0x6d, 0x70, 0x2f, 0x63, 0x75, 0x74, 0x6c, 0x61, 0x73, 0x73, 0x5f, 0x73, 0x77, 0x65
        /*005e*/ 	.byte	0x65, 0x70, 0x5f, 0x73, 0x72, 0x63, 0x2f, 0x69, 0x6e, 0x63, 0x6c, 0x75, 0x64, 0x65, 0x2f, 0x63
        /*006e*/ 	.byte	0x75, 0x74, 0x65, 0x2f, 0x61, 0x74, 0x6f, 0x6d, 0x2f, 0x63, 0x6f, 0x70, 0x79, 0x5f, 0x74, 0x72
        /*007e*/ 	.byte	0x61, 0x69, 0x74, 0x73, 0x5f, 0x73, 0x6d, 0x31, 0x30, 0x30, 0x2e, 0x68, 0x70, 0x70, 0x00
	.type		$str$25,@object
	.size		$str$25,(__unnamed_1 - $str$25)
$str$25:
        /*008d*/ 	.byte	0x28, 0x28, 0x75, 0x69, 0x6e, 0x74, 0x33, 0x32, 0x5f, 0x74, 0x28, 0x74, 0x68, 0x72, 0x65, 0x61
        /*009d*/ 	.byte	0x64, 0x49, 0x64, 0x78, 0x2e, 0x78, 0x29, 0x20, 0x2f, 0x20, 0x33, 0x32, 0x29, 0x20, 0x25, 0x20
        /*00ad*/ 	.byte	0x34, 0x29, 0x20, 0x3d, 0x3d, 0x20, 0x28, 0x28, 0x28, 0x74, 0x6d, 0x65, 0x6d, 0x5f, 0x61, 0x64
        /*00bd*/ 	.byte	0x64, 0x72, 0x20, 0x3e, 0x3e, 0x20, 0x31, 0x36, 0x29, 0x20, 0x2f, 0x20, 0x33, 0x32, 0x29, 0x20
        /*00cd*/ 	.byte	0x25, 0x20, 0x34, 0x29, 0x00
	.type		__unnamed_1,@object
	.size		__unnamed_1,(__unnamed_2 - __unnamed_1)
__unnamed_1:
        /*00d2*/ 	.byte	0x61, 0x75, 0x74, 0x6f, 0x20, 0x63, 0x75, 0x74, 0x65, 0x3a, 0x3a, 0x61, 0x73, 0x5f, 0x70, 0x6f
        /* <DEDUP_REMOVED lines=24> */
        /*0262*/ 	.byte	0x43, 0x3c, 0x34, 0x30, 0x39, 0x36, 0x3e, 0x3e, 0x3e, 0x3e, 0x5d, 0x00
	.type		__unnamed_2,@object
	.size		__unnamed_2,(.L_2 - __unnamed_2)
__unnamed_2:
        /* <DEDUP_REMOVED lines=42> */
        /*050e*/ 	.byte	0x3e, 0x3e, 0x5d, 0x00
.L_2:


//--------------------- .nv.shared._ZN7cutlass13device_kernelINS_4gemm6kernel13GemmUniversalIN4cute5tupleIJiiiiEEENS1_10collective13CollectiveMmaINS1_35MainloopSm100TmaUmmaWarpSpecializedILi3ELi2ELi4ENS5_IJNS4_1CILi2EEENSA_ILi1EEESC_EEEEENS5_IJNSA_ILi128EEENSA_ILi256EEENSA_ILi32EEEEEENS_10bfloat16_tENS5_IJlSC_lEEESJ_SK_NS4_8TiledMMAINS4_8MMA_AtomIJNS4_26SM100_MMA_F16BF16_2x1SM_SSISJ_SJ_fLi128ELi256ELNS4_4UMMA5MajorE0ELSP_0ELNSO_7ScaleInE0ELSQ_0EEEEEENS4_6LayoutINS5_IJSC_SC_SC_EEENS5_IJNSA_ILi0EEESV_SV_EEEEENS5_IJNS4_10UnderscoreESY_SY_EEEEENS4_18SM100_TMA_2SM_LOADENS4_14ComposedLayoutINS4_7SwizzleILi2ELi4ELi3EEENS4_18smem_ptr_flag_bitsILi16EEENST_INS5_IJNSA_ILi8EEESH_EEENS5_IJSH_SC_EEEEEEEvNS4_8identityES11_S1B_vS1C_EENS_8epilogue10collective18CollectiveEpilogueINS1E_23Sm100TmaWarpSpecializedILi4ELi2ELi32ELb1ELb0EEEJNS5_IJNSA_ILi64EEESG_SH_EEENS5_IJNST_IS1J_SC_EENST_INS5_IJSH_SB_EEENS5_IJSC_SF_EEEEEEEESJ_SK_SJ_SK_NS1E_6fusion15FusionCallbacksIS1I_NS1Q_17LinearCombinationISJ_fSJ_fLNS_15FloatRoundStyleE2EEES1K_S1P_JEEENS4_5SM1004TMEM4LOAD26SM100_TMEM_LOAD_32dp32b32xENS4_13SM90_TMA_LOADES1B_NS4_39AutoVectorizingCopyWithAssumedAlignmentILi128EEENS4_14SM90_TMA_STOREES1B_S22_S22_EEEvvEEEEvNT_6ParamsE --------------------------
	.section	.nv.shared._ZN7cutlass13device_kernelINS_4gemm6kernel13GemmUniversalIN4cute5tupleIJiiiiEEENS1_10collective13CollectiveMmaINS1_35MainloopSm100TmaUmmaWarpSpecializedILi3ELi2ELi4ENS5_IJNS4_1CILi2EEENSA_ILi1EEESC_EEEEENS5_IJNSA_ILi128EEENSA_ILi256EEENSA_ILi32EEEEEENS_10bfloat16_tENS5_IJlSC_lEEESJ_SK_NS4_8TiledMMAINS4_8MMA_AtomIJNS4_26SM100_MMA_F16BF16_2x1SM_SSISJ_SJ_fLi128ELi256ELNS4_4UMMA5MajorE0ELSP_0ELNSO_7ScaleInE0ELSQ_0EEEEEENS4_6LayoutINS5_IJSC_SC_SC_EEENS5_IJNSA_ILi0EEESV_SV_EEEEENS5_IJNS4_10UnderscoreESY_SY_EEEEENS4_18SM100_TMA_2SM_LOADENS4_14ComposedLayoutINS4_7SwizzleILi2ELi4ELi3EEENS4_18smem_ptr_flag_bitsILi16EEENST_INS5_IJNSA_ILi8EEESH_EEENS5_IJSH_SC_EEEEEEEvNS4_8identityES11_S1B_vS1C_EENS_8epilogue10collective18CollectiveEpilogueINS1E_23Sm100TmaWarpSpecializedILi4ELi2ELi32ELb1ELb0EEEJNS5_IJNSA_ILi64EEESG_SH_EEENS5_IJNST_IS1J_SC_EENST_INS5_IJSH_SB_EEENS5_IJSC_SF_EEEEEEEESJ_SK_SJ_SK_NS1E_6fusion15FusionCallbacksIS1I_NS1Q_17LinearCombinationISJ_fSJ_fLNS_15FloatRoundStyleE2EEES1K_S1P_JEEENS4_5SM1004TMEM4LOAD26SM100_TMEM_LOAD_32dp32b32xENS4_13SM90_TMA_LOADES1B_NS4_39AutoVectorizingCopyWithAssumedAlignmentILi128EEENS4_14SM90_TMA_STOREES1B_S22_S22_EEEvvEEEEvNT_6ParamsE,"aw",@nobits
	.sectionflags	@""
	.align	16
	.zero		1024


//--------------------- .nv.shared.reserved.0     --------------------------
	.section	.nv.shared.reserved.0,"aw",@nobits
	.weak		__nv_reservedSMEM_offset_0_alias
	.size		__nv_reservedSMEM_offset_0_alias, 0, 64
	.other		__nv_reservedSMEM_offset_0_alias,@"STO_CUDA_RESERVED_SHARED STV_DEFAULT"
__nv_reservedSMEM_offset_0_alias:
	.zero		0
.nv.shared.reserved.0:
	.zero		64
	.weak		__nv_reservedSMEM_tcgen05_partition
	.type		__nv_reservedSMEM_tcgen05_partition,@object
	.size		__nv_reservedSMEM_tcgen05_partition,(.L_0 - __nv_reservedSMEM_tcgen05_partition)
__nv_reservedSMEM_tcgen05_partition:
	.zero		32
.L_0:


//--------------------- .nv.global                --------------------------
	.section	.nv.global,"aw",@nobits
.nv.global:
	.type		_ZN39_INTERNAL_e0dc075a_4_k_cu_76b0dab7_85474cute1_E,@object
	.size		_ZN39_INTERNAL_e0dc075a_4_k_cu_76b0dab7_85474cute1_E,(_ZN39_INTERNAL_e0dc075a_4_k_cu_76b0dab7_85474cuda3std3__45__cpo6cbeginE - _ZN39_INTERNAL_e0dc075a_4_k_cu_76b0dab7_85474cute1_E)
_ZN39_INTERNAL_e0dc075a_4_k_cu_76b0dab7_85474cute1_E:
	.zero		1
	.type		_ZN39_INTERNAL_e0dc075a_4_k_cu_76b0dab7_85474cuda3std3__45__cpo6cbeginE,@object
	.size		_ZN39_INTERNAL_e0dc075a_4_k_cu_76b0dab7_85474cuda3std3__45__cpo6cbeginE,(_ZN39_INTERNAL_e0dc075a_4_k_cu_76b0dab7_85474cuda3std3__48in_placeE - _ZN39_INTERNAL_e0dc075a_4_k_cu_76b0dab7_85474cuda3std3__45__cpo6cbeginE)
_ZN39_INTERNAL_e0dc075a_4_k_cu_76b0dab7_85474cuda3std3__45__cpo6cbeginE:
	.zero		1
	.type		_ZN39_INTERNAL_e0dc075a_4_k_cu_76b0dab7_85474cuda3std3__48in_placeE,@object
	.size		_ZN39_INTERNAL_e0dc075a_4_k_cu_76b0dab7_85474cuda3std3__48in_placeE,(_ZN39_INTERNAL_e0dc075a_4_k_cu_76b0dab7_85474cuda3std6ranges3__45__cpo9iter_moveE - _ZN39_INTERNAL_e0dc075a_4_k_cu_76b0dab7_85474cuda3std3__48in_placeE)
_ZN39_INTERNAL_e0dc075a_4_k_cu_76b0dab7_85474cuda3std3__48in_placeE:
	.zero		1
	.type		_ZN39_INTERNAL_e0dc075a_4_k_cu_76b0dab7_85474cuda3std6ranges3__45__cpo9iter_moveE,@object
	.size		_ZN39_INTERNAL_e0dc075a_4_k_cu_76b0dab7_85474cuda3std6ranges3__45__cpo9iter_moveE,(_ZN39_INTERNAL_e0dc075a_4_k_cu_76b0dab7_85474cuda3std3__45__cpo5beginE - _ZN39_INTERNAL_e0dc075a_4_k_cu_76b0dab7_85474cuda3std6ranges3__45__cpo9iter_moveE)
_ZN39_INTERNAL_e0dc075a_4_k_cu_76b0dab7_85474cuda3std6ranges3__45__cpo9iter_moveE:
	.zero		1
	.type		_ZN39_INTERNAL_e0dc075a_4_k_cu_76b0dab7_85474cuda3std3__45__cpo5beginE,@object
	.size		_ZN39_INTERNAL_e0dc075a_4_k_cu_76b0dab7_85474cuda3std3__45__cpo5beginE,(_ZN39_INTERNAL_e0dc075a_4_k_cu_76b0dab7_85474cuda3std3__441_GLOBAL__N__e0dc075a_4_k_cu_76b0dab7_85476ignoreE - _ZN39_INTERNAL_e0dc075a_4_k_cu_76b0dab7_85474cuda3std3__45__cpo5beginE)
_ZN39_INTERNAL_e0dc075a_4_k_cu_76b0dab7_85474cuda3std3__45__cpo5beginE:
	.zero		1
	.type		_ZN39_INTERNAL_e0dc075a_4_k_cu_76b0dab7_85474cuda3std3__441_GLOBAL__N__e0dc075a_4_k_cu_76b0dab7_85476ignoreE,@object
	.size		_ZN39_INTERNAL_e0dc075a_4_k_cu_76b0dab7_85474cuda3std3__441_GLOBAL__N__e0dc075a_4_k_cu_76b0dab7_85476ignoreE,(_ZN39_INTERNAL_e0dc075a_4_k_cu_76b0dab7_85474cute7productE - _ZN39_INTERNAL_e0dc075a_4_k_cu_76b0dab7_85474cuda3std3__441_GLOBAL__N__e0dc075a_4_k_cu_76b0dab7_85476ignoreE)
_ZN39_INTERNAL_e0dc075a_4_k_cu_76b0dab7_85474cuda3std3__441_GLOBAL__N__e0dc075a_4_k_cu_76b0dab7_85476ignoreE:
	.zero		1
	.type		_ZN39_INTERNAL_e0dc075a_4_k_cu_76b0dab7_85474cute7productE,@object
	.size		_ZN39_INTERNAL_e0dc075a_4_k_cu_76b0dab7_85474cute7productE,(_ZN39_INTERNAL_e0dc075a_4_k_cu_76b0dab7_85474cuda3std3__45__cpo3endE - _ZN39_INTERNAL_e0dc075a_4_k_cu_76b0dab7_85474cute7productE)
_ZN39_INTERNAL_e0dc075a_4_k_cu_76b0dab7_85474cute7productE:
	.zero		1
	.type		_ZN39_INTERNAL_e0dc075a_4_k_cu_76b0dab7_85474cuda3std3__45__cpo3endE,@object
	.size		_ZN39_INTERNAL_e0dc075a_4_k_cu_76b0dab7_85474cuda3std3__45__cpo3endE,(_ZN39_INTERNAL_e0dc075a_4_k_cu_76b0dab7_85474cuda3std3__419piecewise_constructE - _ZN39_INTERNAL_e0dc075a_4_k_cu_76b0dab7_85474cuda3std3__45__cpo3endE)
_ZN39_INTERNAL_e0dc075a_4_k_cu_76b0dab7_85474cuda3std3__45__cpo3endE:
	.zero		1
	.type		_ZN39_INTERNAL_e0dc075a_4_k_cu_76b0dab7_85474cuda3std3__419piecewise_constructE,@object
	.size		_ZN39_INTERNAL_e0dc075a_4_k_cu_76b0dab7_85474cuda3std3__419piecewise_constructE,(_ZN39_INTERNAL_e0dc075a_4_k_cu_76b0dab7_85474cuda3std3__45__cpo4cendE - _ZN39_INTERNAL_e0dc075a_4_k_cu_76b0dab7_85474cuda3std3__419piecewise_constructE)
_ZN39_INTERNAL_e0dc075a_4_k_cu_76b0dab7_85474cuda3std3__419piecewise_constructE:
	.zero		1
	.type		_ZN39_INTERNAL_e0dc075a_4_k_cu_76b0dab7_85474cuda3std3__45__cpo4cendE,@object
	.size		_ZN39_INTERNAL_e0dc075a_4_k_cu_76b0dab7_85474cuda3std3__45__cpo4cendE,(_ZN39_INTERNAL_e0dc075a_4_k_cu_76b0dab7_85474cuda3std6ranges3__45__cpo4swapE - _ZN39_INTERNAL_e0dc075a_4_k_cu_76b0dab7_85474cuda3std3__45__cpo4cendE)
_ZN39_INTERNAL_e0dc075a_4_k_cu_76b0dab7_85474cuda3std3__45__cpo4cendE:
	.zero		1
	.type		_ZN39_INTERNAL_e0dc075a_4_k_cu_76b0dab7_85474cuda3std6ranges3__45__cpo4swapE,@object
	.size		_ZN39_INTERNAL_e0dc075a_4_k_cu_76b0dab7_85474cuda3std6ranges3__45__cpo4swapE,(.L_10 - _ZN39_INTERNAL_e0dc075a_4_k_cu_76b0dab7_85474cuda3std6ranges3__45__cpo4swapE)
_ZN39_INTERNAL_e0dc075a_4_k_cu_76b0dab7_85474cuda3std6ranges3__45__cpo4swapE:
	.zero		1
.L_10:


//--------------------- .nv.constant0._ZN7cutlass13device_kernelINS_4gemm6kernel13GemmUniversalIN4cute5tupleIJiiiiEEENS1_10collective13CollectiveMmaINS1_35MainloopSm100TmaUmmaWarpSpecializedILi3ELi2ELi4ENS5_IJNS4_1CILi2EEENSA_ILi1EEESC_EEEEENS5_IJNSA_ILi128EEENSA_ILi256EEENSA_ILi32EEEEEENS_10bfloat16_tENS5_IJlSC_lEEESJ_SK_NS4_8TiledMMAINS4_8MMA_AtomIJNS4_26SM100_MMA_F16BF16_2x1SM_SSISJ_SJ_fLi128ELi256ELNS4_4UMMA5MajorE0ELSP_0ELNSO_7ScaleInE0ELSQ_0EEEEEENS4_6LayoutINS5_IJSC_SC_SC_EEENS5_IJNSA_ILi0EEESV_SV_EEEEENS5_IJNS4_10UnderscoreESY_SY_EEEEENS4_18SM100_TMA_2SM_LOADENS4_14ComposedLayoutINS4_7SwizzleILi2ELi4ELi3EEENS4_18smem_ptr_flag_bitsILi16EEENST_INS5_IJNSA_ILi8EEESH_EEENS5_IJSH_SC_EEEEEEEvNS4_8identityES11_S1B_vS1C_EENS_8epilogue10collective18CollectiveEpilogueINS1E_23Sm100TmaWarpSpecializedILi4ELi2ELi32ELb1ELb0EEEJNS5_IJNSA_ILi64EEESG_SH_EEENS5_IJNST_IS1J_SC_EENST_INS5_IJSH_SB_EEENS5_IJSC_SF_EEEEEEEESJ_SK_SJ_SK_NS1E_6fusion15FusionCallbacksIS1I_NS1Q_17LinearCombinationISJ_fSJ_fLNS_15FloatRoundStyleE2EEES1K_S1P_JEEENS4_5SM1004TMEM4LOAD26SM100_TMEM_LOAD_32dp32b32xENS4_13SM90_TMA_LOADES1B_NS4_39AutoVectorizingCopyWithAssumedAlignmentILi128EEENS4_14SM90_TMA_STOREES1B_S22_S22_EEEvvEEEEvNT_6ParamsE --------------------------
	.section	.nv.constant0._ZN7cutlass13device_kernelINS_4gemm6kernel13GemmUniversalIN4cute5tupleIJiiiiEEENS1_10collective13CollectiveMmaINS1_35MainloopSm100TmaUmmaWarpSpecializedILi3ELi2ELi4ENS5_IJNS4_1CILi2EEENSA_ILi1EEESC_EEEEENS5_IJNSA_ILi128EEENSA_ILi256EEENSA_ILi32EEEEEENS_10bfloat16_tENS5_IJlSC_lEEESJ_SK_NS4_8TiledMMAINS4_8MMA_AtomIJNS4_26SM100_MMA_F16BF16_2x1SM_SSISJ_SJ_fLi128ELi256ELNS4_4UMMA5MajorE0ELSP_0ELNSO_7ScaleInE0ELSQ_0EEEEEENS4_6LayoutINS5_IJSC_SC_SC_EEENS5_IJNSA_ILi0EEESV_SV_EEEEENS5_IJNS4_10UnderscoreESY_SY_EEEEENS4_18SM100_TMA_2SM_LOADENS4_14ComposedLayoutINS4_7SwizzleILi2ELi4ELi3EEENS4_18smem_ptr_flag_bitsILi16EEENST_INS5_IJNSA_ILi8EEESH_EEENS5_IJSH_SC_EEEEEEEvNS4_8identityES11_S1B_vS1C_EENS_8epilogue10collective18CollectiveEpilogueINS1E_23Sm100TmaWarpSpecializedILi4ELi2ELi32ELb1ELb0EEEJNS5_IJNSA_ILi64EEESG_SH_EEENS5_IJNST_IS1J_SC_EENST_INS5_IJSH_SB_EEENS5_IJSC_SF_EEEEEEEESJ_SK_SJ_SK_NS1E_6fusion15FusionCallbacksIS1I_NS1Q_17LinearCombinationISJ_fSJ_fLNS_15FloatRoundStyleE2EEES1K_S1P_JEEENS4_5SM1004TMEM4LOAD26SM100_TMEM_LOAD_32dp32b32xENS4_13SM90_TMA_LOADES1B_NS4_39AutoVectorizingCopyWithAssumedAlignmentILi128EEENS4_14SM90_TMA_STOREES1B_S22_S22_EEEvvEEEEvNT_6ParamsE,"a",@progbits
	.sectionflags	@""
	.align	4
.nv.constant0._ZN7cutlass13device_kernelINS_4gemm6kernel13GemmUniversalIN4cute5tupleIJiiiiEEENS1_10collective13CollectiveMmaINS1_35MainloopSm100TmaUmmaWarpSpecializedILi3ELi2ELi4ENS5_IJNS4_1CILi2EEENSA_ILi1EEESC_EEEEENS5_IJNSA_ILi128EEENSA_ILi256EEENSA_ILi32EEEEEENS_10bfloat16_tENS5_IJlSC_lEEESJ_SK_NS4_8TiledMMAINS4_8MMA_AtomIJNS4_26SM100_MMA_F16BF16_2x1SM_SSISJ_SJ_fLi128ELi256ELNS4_4UMMA5MajorE0ELSP_0ELNSO_7ScaleInE0ELSQ_0EEEEEENS4_6LayoutINS5_IJSC_SC_SC_EEENS5_IJNSA_ILi0EEESV_SV_EEEEENS5_IJNS4_10UnderscoreESY_SY_EEEEENS4_18SM100_TMA_2SM_LOADENS4_14ComposedLayoutINS4_7SwizzleILi2ELi4ELi3EEENS4_18smem_ptr_flag_bitsILi16EEENST_INS5_IJNSA_ILi8EEESH_EEENS5_IJSH_SC_EEEEEEEvNS4_8identityES11_S1B_vS1C_EENS_8epilogue10collective18CollectiveEpilogueINS1E_23Sm100TmaWarpSpecializedILi4ELi2ELi32ELb1ELb0EEEJNS5_IJNSA_ILi64EEESG_SH_EEENS5_IJNST_IS1J_SC_EENST_INS5_IJSH_SB_EEENS5_IJSC_SF_EEEEEEEESJ_SK_SJ_SK_NS1E_6fusion15FusionCallbacksIS1I_NS1Q_17LinearCombinationISJ_fSJ_fLNS_15FloatRoundStyleE2EEES1K_S1P_JEEENS4_5SM1004TMEM4LOAD26SM100_TMEM_LOAD_32dp32b32xENS4_13SM90_TMA_LOADES1B_NS4_39AutoVectorizingCopyWithAssumedAlignmentILi128EEENS4_14SM90_TMA_STOREES1B_S22_S22_EEEvvEEEEvNT_6ParamsE:
	.zero		2944


//--------------------- SYMBOLS --------------------------

	.type		.nv.reservedSmem.offset0,@object
	.size		.nv.reservedSmem.offset0,0x4
	.type		.nv.reservedSmem.cap,@object
	.size		.nv.reservedSmem.cap,0x4
	.type		__assertfail,@function
